//
// Generated by NVIDIA NVVM Compiler
//
// Compiler Build ID: CL-36424714
// Cuda compilation tools, release 13.0, V13.0.88
// Based on NVVM 20.0.0
//

.version 9.0
.target sm_100
.address_size 64

	// .globl	_Z11Matrixadd_APKfS0_Pfi

.visible .entry _Z11Matrixadd_APKfS0_Pfi(
	.param .u64 .ptr .align 1 _Z11Matrixadd_APKfS0_Pfi_param_0,
	.param .u64 .ptr .align 1 _Z11Matrixadd_APKfS0_Pfi_param_1,
	.param .u64 .ptr .align 1 _Z11Matrixadd_APKfS0_Pfi_param_2,
	.param .u32 _Z11Matrixadd_APKfS0_Pfi_param_3
)
{
	.reg .pred 	%p<12>;
	.reg .b32 	%r<37>;
	.reg .b32 	%f<88>;
	.reg .b64 	%rd<26>;

	ld.param.u64 	%rd7, [_Z11Matrixadd_APKfS0_Pfi_param_0];
	ld.param.u64 	%rd8, [_Z11Matrixadd_APKfS0_Pfi_param_1];
	ld.param.u64 	%rd9, [_Z11Matrixadd_APKfS0_Pfi_param_2];
	ld.param.u32 	%r23, [_Z11Matrixadd_APKfS0_Pfi_param_3];
	cvta.to.global.u64 	%rd1, %rd9;
	cvta.to.global.u64 	%rd2, %rd8;
	cvta.to.global.u64 	%rd3, %rd7;
	mov.u32 	%r24, %ctaid.x;
	mov.u32 	%r25, %ntid.x;
	mov.u32 	%r26, %tid.x;
	mad.lo.s32 	%r1, %r24, %r25, %r26;
	setp.ge.s32 	%p1, %r1, %r23;
	setp.lt.s32 	%p2, %r23, 1;
	or.pred  	%p3, %p1, %p2;
	@%p3 bra 	$L__BB0_13;
	mul.lo.s32 	%r2, %r23, %r1;
	and.b32  	%r3, %r23, 15;
	setp.lt.u32 	%p4, %r23, 16;
	mov.b32 	%r33, 0;
	@%p4 bra 	$L__BB0_4;
	and.b32  	%r33, %r23, 2147483632;
	neg.s32 	%r31, %r33;
	add.s64 	%rd4, %rd3, 32;
	add.s64 	%rd5, %rd2, 32;
	add.s64 	%rd6, %rd1, 32;
	mov.u32 	%r30, %r2;
$L__BB0_3:
	.pragma "nounroll";
	mul.wide.s32 	%rd10, %r30, 4;
	add.s64 	%rd11, %rd4, %rd10;
	add.s64 	%rd12, %rd5, %rd10;
	add.s64 	%rd13, %rd6, %rd10;
	ld.global.f32 	%f1, [%rd11+-32];
	ld.global.f32 	%f2, [%rd12+-32];
	add.f32 	%f3, %f1, %f2;
	st.global.f32 	[%rd13+-32], %f3;
	ld.global.f32 	%f4, [%rd11+-28];
	ld.global.f32 	%f5, [%rd12+-28];
	add.f32 	%f6, %f4, %f5;
	st.global.f32 	[%rd13+-28], %f6;
	ld.global.f32 	%f7, [%rd11+-24];
	ld.global.f32 	%f8, [%rd12+-24];
	add.f32 	%f9, %f7, %f8;
	st.global.f32 	[%rd13+-24], %f9;
	ld.global.f32 	%f10, [%rd11+-20];
	ld.global.f32 	%f11, [%rd12+-20];
	add.f32 	%f12, %f10, %f11;
	st.global.f32 	[%rd13+-20], %f12;
	ld.global.f32 	%f13, [%rd11+-16];
	ld.global.f32 	%f14, [%rd12+-16];
	add.f32 	%f15, %f13, %f14;
	st.global.f32 	[%rd13+-16], %f15;
	ld.global.f32 	%f16, [%rd11+-12];
	ld.global.f32 	%f17, [%rd12+-12];
	add.f32 	%f18, %f16, %f17;
	st.global.f32 	[%rd13+-12], %f18;
	ld.global.f32 	%f19, [%rd11+-8];
	ld.global.f32 	%f20, [%rd12+-8];
	add.f32 	%f21, %f19, %f20;
	st.global.f32 	[%rd13+-8], %f21;
	ld.global.f32 	%f22, [%rd11+-4];
	ld.global.f32 	%f23, [%rd12+-4];
	add.f32 	%f24, %f22, %f23;
	st.global.f32 	[%rd13+-4], %f24;
	ld.global.f32 	%f25, [%rd11];
	ld.global.f32 	%f26, [%rd12];
	add.f32 	%f27, %f25, %f26;
	st.global.f32 	[%rd13], %f27;
	ld.global.f32 	%f28, [%rd11+4];
	ld.global.f32 	%f29, [%rd12+4];
	add.f32 	%f30, %f28, %f29;
	st.global.f32 	[%rd13+4], %f30;
	ld.global.f32 	%f31, [%rd11+8];
	ld.global.f32 	%f32, [%rd12+8];
	add.f32 	%f33, %f31, %f32;
	st.global.f32 	[%rd13+8], %f33;
	ld.global.f32 	%f34, [%rd11+12];
	ld.global.f32 	%f35, [%rd12+12];
	add.f32 	%f36, %f34, %f35;
	st.global.f32 	[%rd13+12], %f36;
	ld.global.f32 	%f37, [%rd11+16];
	ld.global.f32 	%f38, [%rd12+16];
	add.f32 	%f39, %f37, %f38;
	st.global.f32 	[%rd13+16], %f39;
	ld.global.f32 	%f40, [%rd11+20];
	ld.global.f32 	%f41, [%rd12+20];
	add.f32 	%f42, %f40, %f41;
	st.global.f32 	[%rd13+20], %f42;
	ld.global.f32 	%f43, [%rd11+24];
	ld.global.f32 	%f44, [%rd12+24];
	add.f32 	%f45, %f43, %f44;
	st.global.f32 	[%rd13+24], %f45;
	ld.global.f32 	%f46, [%rd11+28];
	ld.global.f32 	%f47, [%rd12+28];
	add.f32 	%f48, %f46, %f47;
	st.global.f32 	[%rd13+28], %f48;
	add.s32 	%r31, %r31, 16;
	add.s32 	%r30, %r30, 16;
	setp.ne.s32 	%p5, %r31, 0;
	@%p5 bra 	$L__BB0_3;
$L__BB0_4:
	setp.eq.s32 	%p6, %r3, 0;
	@%p6 bra 	$L__BB0_13;
	and.b32  	%r11, %r23, 7;
	setp.lt.u32 	%p7, %r3, 8;
	@%p7 bra 	$L__BB0_7;
	add.s32 	%r28, %r33, %r2;
	mul.wide.s32 	%rd14, %r28, 4;
	add.s64 	%rd15, %rd3, %rd14;
	ld.global.f32 	%f49, [%rd15];
	add.s64 	%rd16, %rd2, %rd14;
	ld.global.f32 	%f50, [%rd16];
	add.f32 	%f51, %f49, %f50;
	add.s64 	%rd17, %rd1, %rd14;
	st.global.f32 	[%rd17], %f51;
	ld.global.f32 	%f52, [%rd15+4];
	ld.global.f32 	%f53, [%rd16+4];
	add.f32 	%f54, %f52, %f53;
	st.global.f32 	[%rd17+4], %f54;
	ld.global.f32 	%f55, [%rd15+8];
	ld.global.f32 	%f56, [%rd16+8];
	add.f32 	%f57, %f55, %f56;
	st.global.f32 	[%rd17+8], %f57;
	ld.global.f32 	%f58, [%rd15+12];
	ld.global.f32 	%f59, [%rd16+12];
	add.f32 	%f60, %f58, %f59;
	st.global.f32 	[%rd17+12], %f60;
	ld.global.f32 	%f61, [%rd15+16];
	ld.global.f32 	%f62, [%rd16+16];
	add.f32 	%f63, %f61, %f62;
	st.global.f32 	[%rd17+16], %f63;
	ld.global.f32 	%f64, [%rd15+20];
	ld.global.f32 	%f65, [%rd16+20];
	add.f32 	%f66, %f64, %f65;
	st.global.f32 	[%rd17+20], %f66;
	ld.global.f32 	%f67, [%rd15+24];
	ld.global.f32 	%f68, [%rd16+24];
	add.f32 	%f69, %f67, %f68;
	st.global.f32 	[%rd17+24], %f69;
	ld.global.f32 	%f70, [%rd15+28];
	ld.global.f32 	%f71, [%rd16+28];
	add.f32 	%f72, %f70, %f71;
	st.global.f32 	[%rd17+28], %f72;
	add.s32 	%r33, %r33, 8;
$L__BB0_7:
	setp.eq.s32 	%p8, %r11, 0;
	@%p8 bra 	$L__BB0_13;
	and.b32  	%r14, %r23, 3;
	setp.lt.u32 	%p9, %r11, 4;
	@%p9 bra 	$L__BB0_10;
	add.s32 	%r29, %r33, %r2;
	mul.wide.s32 	%rd18, %r29, 4;
	add.s64 	%rd19, %rd3, %rd18;
	ld.global.f32 	%f73, [%rd19];
	add.s64 	%rd20, %rd2, %rd18;
	ld.global.f32 	%f74, [%rd20];
	add.f32 	%f75, %f73, %f74;
	add.s64 	%rd21, %rd1, %rd18;
	st.global.f32 	[%rd21], %f75;
	ld.global.f32 	%f76, [%rd19+4];
	ld.global.f32 	%f77, [%rd20+4];
	add.f32 	%f78, %f76, %f77;
	st.global.f32 	[%rd21+4], %f78;
	ld.global.f32 	%f79, [%rd19+8];
	ld.global.f32 	%f80, [%rd20+8];
	add.f32 	%f81, %f79, %f80;
	st.global.f32 	[%rd21+8], %f81;
	ld.global.f32 	%f82, [%rd19+12];
	ld.global.f32 	%f83, [%rd20+12];
	add.f32 	%f84, %f82, %f83;
	st.global.f32 	[%rd21+12], %f84;
	add.s32 	%r33, %r33, 4;
$L__BB0_10:
	setp.eq.s32 	%p10, %r14, 0;
	@%p10 bra 	$L__BB0_13;
	add.s32 	%r36, %r33, %r2;
	neg.s32 	%r35, %r14;
$L__BB0_12:
	.pragma "nounroll";
	mul.wide.s32 	%rd22, %r36, 4;
	add.s64 	%rd23, %rd1, %rd22;
	add.s64 	%rd24, %rd2, %rd22;
	add.s64 	%rd25, %rd3, %rd22;
	ld.global.f32 	%f85, [%rd25];
	ld.global.f32 	%f86, [%rd24];
	add.f32 	%f87, %f85, %f86;
	st.global.f32 	[%rd23], %f87;
	add.s32 	%r36, %r36, 1;
	add.s32 	%r35, %r35, 1;
	setp.ne.s32 	%p11, %r35, 0;
	@%p11 bra 	$L__BB0_12;
$L__BB0_13:
	ret;

}
	// .globl	_Z11Matrixadd_BPKfS0_Pfi
.visible .entry _Z11Matrixadd_BPKfS0_Pfi(
	.param .u64 .ptr .align 1 _Z11Matrixadd_BPKfS0_Pfi_param_0,
	.param .u64 .ptr .align 1 _Z11Matrixadd_BPKfS0_Pfi_param_1,
	.param .u64 .ptr .align 1 _Z11Matrixadd_BPKfS0_Pfi_param_2,
	.param .u32 _Z11Matrixadd_BPKfS0_Pfi_param_3
)
{
	.reg .pred 	%p<2>;
	.reg .b32 	%r<14>;
	.reg .b32 	%f<4>;
	.reg .b64 	%rd<11>;

	ld.param.u64 	%rd1, [_Z11Matrixadd_BPKfS0_Pfi_param_0];
	ld.param.u64 	%rd2, [_Z11Matrixadd_BPKfS0_Pfi_param_1];
	ld.param.u64 	%rd3, [_Z11Matrixadd_BPKfS0_Pfi_param_2];
	ld.param.u32 	%r4, [_Z11Matrixadd_BPKfS0_Pfi_param_3];
	mov.u32 	%r5, %ctaid.x;
	mov.u32 	%r6, %ntid.x;
	mov.u32 	%r7, %tid.x;
	mad.lo.s32 	%r1, %r5, %r6, %r7;
	mov.u32 	%r8, %ntid.y;
	mov.u32 	%r9, %ctaid.y;
	mov.u32 	%r10, %tid.y;
	mad.lo.s32 	%r11, %r8, %r9, %r10;
	min.s32 	%r12, %r1, %r11;
	setp.ge.s32 	%p1, %r12, %r4;
	@%p1 bra 	$L__BB1_2;
	cvta.to.global.u64 	%rd4, %rd1;
	cvta.to.global.u64 	%rd5, %rd2;
	cvta.to.global.u64 	%rd6, %rd3;
	mad.lo.s32 	%r13, %r4, %r1, %r11;
	mul.wide.s32 	%rd7, %r13, 4;
	add.s64 	%rd8, %rd4, %rd7;
	ld.global.f32 	%f1, [%rd8];
	add.s64 	%rd9, %rd5, %rd7;
	ld.global.f32 	%f2, [%rd9];
	add.f32 	%f3, %f1, %f2;
	add.s64 	%rd10, %rd6, %rd7;
	st.global.f32 	[%rd10], %f3;
$L__BB1_2:
	ret;

}
	// .globl	_Z11Matrixadd_CPKfS0_Pfi
.visible .entry _Z11Matrixadd_CPKfS0_Pfi(
	.param .u64 .ptr .align 1 _Z11Matrixadd_CPKfS0_Pfi_param_0,
	.param .u64 .ptr .align 1 _Z11Matrixadd_CPKfS0_Pfi_param_1,
	.param .u64 .ptr .align 1 _Z11Matrixadd_CPKfS0_Pfi_param_2,
	.param .u32 _Z11Matrixadd_CPKfS0_Pfi_param_3
)
{
	.reg .pred 	%p<12>;
	.reg .b32 	%r<111>;
	.reg .b32 	%f<88>;
	.reg .b64 	%rd<127>;

	ld.param.u64 	%rd8, [_Z11Matrixadd_CPKfS0_Pfi_param_0];
	ld.param.u64 	%rd9, [_Z11Matrixadd_CPKfS0_Pfi_param_1];
	ld.param.u64 	%rd10, [_Z11Matrixadd_CPKfS0_Pfi_param_2];
	ld.param.u32 	%r66, [_Z11Matrixadd_CPKfS0_Pfi_param_3];
	cvta.to.global.u64 	%rd1, %rd10;
	cvta.to.global.u64 	%rd2, %rd9;
	cvta.to.global.u64 	%rd3, %rd8;
	mov.u32 	%r67, %ntid.y;
	mov.u32 	%r68, %ctaid.y;
	mul.lo.s32 	%r1, %r67, %r68;
	mov.u32 	%r2, %tid.y;
	add.s32 	%r3, %r1, %r2;
	setp.ge.s32 	%p1, %r3, %r66;
	setp.lt.s32 	%p2, %r66, 1;
	or.pred  	%p3, %p1, %p2;
	@%p3 bra 	$L__BB2_13;
	add.s32 	%r70, %r66, -1;
	and.b32  	%r4, %r66, 15;
	setp.lt.u32 	%p4, %r70, 15;
	mov.b32 	%r108, 0;
	@%p4 bra 	$L__BB2_4;
	and.b32  	%r71, %r66, 2147483632;
	neg.s32 	%r106, %r71;
	add.s32 	%r72, %r2, %r66;
	add.s32 	%r105, %r72, %r1;
	shl.b32 	%r73, %r66, 1;
	add.s32 	%r104, %r3, %r73;
	mad.lo.s32 	%r103, %r66, 3, %r3;
	shl.b32 	%r74, %r66, 2;
	add.s32 	%r102, %r3, %r74;
	mad.lo.s32 	%r101, %r66, 5, %r3;
	mad.lo.s32 	%r100, %r66, 6, %r3;
	mad.lo.s32 	%r99, %r66, 7, %r3;
	shl.b32 	%r75, %r66, 3;
	add.s32 	%r98, %r3, %r75;
	mad.lo.s32 	%r97, %r66, 9, %r3;
	mad.lo.s32 	%r96, %r66, 10, %r3;
	mad.lo.s32 	%r95, %r66, 11, %r3;
	mad.lo.s32 	%r94, %r66, 12, %r3;
	mad.lo.s32 	%r93, %r66, 13, %r3;
	mad.lo.s32 	%r92, %r66, 14, %r3;
	mad.lo.s32 	%r91, %r66, 15, %r3;
	mov.u32 	%r90, %r3;
$L__BB2_3:
	.pragma "nounroll";
	and.b32  	%r108, %r66, 2147483632;
	mul.wide.u32 	%rd11, %r90, 4;
	add.s64 	%rd12, %rd3, %rd11;
	ld.global.f32 	%f1, [%rd12];
	add.s64 	%rd13, %rd2, %rd11;
	ld.global.f32 	%f2, [%rd13];
	add.f32 	%f3, %f1, %f2;
	add.s64 	%rd14, %rd1, %rd11;
	st.global.f32 	[%rd14], %f3;
	mul.wide.u32 	%rd15, %r105, 4;
	add.s64 	%rd16, %rd3, %rd15;
	ld.global.f32 	%f4, [%rd16];
	add.s64 	%rd17, %rd2, %rd15;
	ld.global.f32 	%f5, [%rd17];
	add.f32 	%f6, %f4, %f5;
	add.s64 	%rd18, %rd1, %rd15;
	st.global.f32 	[%rd18], %f6;
	mul.wide.u32 	%rd19, %r104, 4;
	add.s64 	%rd20, %rd3, %rd19;
	ld.global.f32 	%f7, [%rd20];
	add.s64 	%rd21, %rd2, %rd19;
	ld.global.f32 	%f8, [%rd21];
	add.f32 	%f9, %f7, %f8;
	add.s64 	%rd22, %rd1, %rd19;
	st.global.f32 	[%rd22], %f9;
	mul.wide.u32 	%rd23, %r103, 4;
	add.s64 	%rd24, %rd3, %rd23;
	ld.global.f32 	%f10, [%rd24];
	add.s64 	%rd25, %rd2, %rd23;
	ld.global.f32 	%f11, [%rd25];
	add.f32 	%f12, %f10, %f11;
	add.s64 	%rd26, %rd1, %rd23;
	st.global.f32 	[%rd26], %f12;
	mul.wide.u32 	%rd27, %r102, 4;
	add.s64 	%rd28, %rd3, %rd27;
	ld.global.f32 	%f13, [%rd28];
	add.s64 	%rd29, %rd2, %rd27;
	ld.global.f32 	%f14, [%rd29];
	add.f32 	%f15, %f13, %f14;
	add.s64 	%rd30, %rd1, %rd27;
	st.global.f32 	[%rd30], %f15;
	mul.wide.u32 	%rd31, %r101, 4;
	add.s64 	%rd32, %rd3, %rd31;
	ld.global.f32 	%f16, [%rd32];
	add.s64 	%rd33, %rd2, %rd31;
	ld.global.f32 	%f17, [%rd33];
	add.f32 	%f18, %f16, %f17;
	add.s64 	%rd34, %rd1, %rd31;
	st.global.f32 	[%rd34], %f18;
	mul.wide.u32 	%rd35, %r100, 4;
	add.s64 	%rd36, %rd3, %rd35;
	ld.global.f32 	%f19, [%rd36];
	add.s64 	%rd37, %rd2, %rd35;
	ld.global.f32 	%f20, [%rd37];
	add.f32 	%f21, %f19, %f20;
	add.s64 	%rd38, %rd1, %rd35;
	st.global.f32 	[%rd38], %f21;
	mul.wide.u32 	%rd39, %r99, 4;
	add.s64 	%rd40, %rd3, %rd39;
	ld.global.f32 	%f22, [%rd40];
	add.s64 	%rd41, %rd2, %rd39;
	ld.global.f32 	%f23, [%rd41];
	add.f32 	%f24, %f22, %f23;
	add.s64 	%rd42, %rd1, %rd39;
	st.global.f32 	[%rd42], %f24;
	mul.wide.u32 	%rd43, %r98, 4;
	add.s64 	%rd44, %rd3, %rd43;
	ld.global.f32 	%f25, [%rd44];
	add.s64 	%rd45, %rd2, %rd43;
	ld.global.f32 	%f26, [%rd45];
	add.f32 	%f27, %f25, %f26;
	add.s64 	%rd46, %rd1, %rd43;
	st.global.f32 	[%rd46], %f27;
	mul.wide.u32 	%rd47, %r97, 4;
	add.s64 	%rd48, %rd3, %rd47;
	ld.global.f32 	%f28, [%rd48];
	add.s64 	%rd49, %rd2, %rd47;
	ld.global.f32 	%f29, [%rd49];
	add.f32 	%f30, %f28, %f29;
	add.s64 	%rd50, %rd1, %rd47;
	st.global.f32 	[%rd50], %f30;
	mul.wide.u32 	%rd51, %r96, 4;
	add.s64 	%rd52, %rd3, %rd51;
	ld.global.f32 	%f31, [%rd52];
	add.s64 	%rd53, %rd2, %rd51;
	ld.global.f32 	%f32, [%rd53];
	add.f32 	%f33, %f31, %f32;
	add.s64 	%rd54, %rd1, %rd51;
	st.global.f32 	[%rd54], %f33;
	mul.wide.u32 	%rd55, %r95, 4;
	add.s64 	%rd56, %rd3, %rd55;
	ld.global.f32 	%f34, [%rd56];
	add.s64 	%rd57, %rd2, %rd55;
	ld.global.f32 	%f35, [%rd57];
	add.f32 	%f36, %f34, %f35;
	add.s64 	%rd58, %rd1, %rd55;
	st.global.f32 	[%rd58], %f36;
	mul.wide.u32 	%rd59, %r94, 4;
	add.s64 	%rd60, %rd3, %rd59;
	ld.global.f32 	%f37, [%rd60];
	add.s64 	%rd61, %rd2, %rd59;
	ld.global.f32 	%f38, [%rd61];
	add.f32 	%f39, %f37, %f38;
	add.s64 	%rd62, %rd1, %rd59;
	st.global.f32 	[%rd62], %f39;
	mul.wide.u32 	%rd63, %r93, 4;
	add.s64 	%rd64, %rd3, %rd63;
	ld.global.f32 	%f40, [%rd64];
	add.s64 	%rd65, %rd2, %rd63;
	ld.global.f32 	%f41, [%rd65];
	add.f32 	%f42, %f40, %f41;
	add.s64 	%rd66, %rd1, %rd63;
	st.global.f32 	[%rd66], %f42;
	mul.wide.u32 	%rd67, %r92, 4;
	add.s64 	%rd68, %rd3, %rd67;
	ld.global.f32 	%f43, [%rd68];
	add.s64 	%rd69, %rd2, %rd67;
	ld.global.f32 	%f44, [%rd69];
	add.f32 	%f45, %f43, %f44;
	add.s64 	%rd70, %rd1, %rd67;
	st.global.f32 	[%rd70], %f45;
	mul.wide.u32 	%rd71, %r91, 4;
	add.s64 	%rd72, %rd3, %rd71;
	ld.global.f32 	%f46, [%rd72];
	add.s64 	%rd73, %rd2, %rd71;
	ld.global.f32 	%f47, [%rd73];
	add.f32 	%f48, %f46, %f47;
	add.s64 	%rd74, %rd1, %rd71;
	st.global.f32 	[%rd74], %f48;
	add.s32 	%r106, %r106, 16;
	shl.b32 	%r76, %r66, 4;
	add.s32 	%r105, %r105, %r76;
	add.s32 	%r104, %r104, %r76;
	add.s32 	%r103, %r103, %r76;
	add.s32 	%r102, %r102, %r76;
	add.s32 	%r101, %r101, %r76;
	add.s32 	%r100, %r100, %r76;
	add.s32 	%r99, %r99, %r76;
	add.s32 	%r98, %r98, %r76;
	add.s32 	%r97, %r97, %r76;
	add.s32 	%r96, %r96, %r76;
	add.s32 	%r95, %r95, %r76;
	add.s32 	%r94, %r94, %r76;
	add.s32 	%r93, %r93, %r76;
	add.s32 	%r92, %r92, %r76;
	add.s32 	%r91, %r91, %r76;
	add.s32 	%r90, %r90, %r76;
	setp.ne.s32 	%p5, %r106, 0;
	@%p5 bra 	$L__BB2_3;
$L__BB2_4:
	setp.eq.s32 	%p6, %r4, 0;
	@%p6 bra 	$L__BB2_13;
	and.b32  	%r57, %r66, 7;
	setp.lt.u32 	%p7, %r4, 8;
	@%p7 bra 	$L__BB2_7;
	mad.lo.s32 	%r77, %r108, %r66, %r3;
	mul.wide.u32 	%rd75, %r77, 4;
	add.s64 	%rd76, %rd3, %rd75;
	ld.global.f32 	%f49, [%rd76];
	add.s64 	%rd77, %rd2, %rd75;
	ld.global.f32 	%f50, [%rd77];
	add.f32 	%f51, %f49, %f50;
	add.s64 	%rd78, %rd1, %rd75;
	st.global.f32 	[%rd78], %f51;
	add.s32 	%r78, %r77, %r66;
	mul.wide.u32 	%rd79, %r78, 4;
	add.s64 	%rd80, %rd3, %rd79;
	ld.global.f32 	%f52, [%rd80];
	add.s64 	%rd81, %rd2, %rd79;
	ld.global.f32 	%f53, [%rd81];
	add.f32 	%f54, %f52, %f53;
	add.s64 	%rd82, %rd1, %rd79;
	st.global.f32 	[%rd82], %f54;
	add.s32 	%r79, %r78, %r66;
	mul.wide.u32 	%rd83, %r79, 4;
	add.s64 	%rd84, %rd3, %rd83;
	ld.global.f32 	%f55, [%rd84];
	add.s64 	%rd85, %rd2, %rd83;
	ld.global.f32 	%f56, [%rd85];
	add.f32 	%f57, %f55, %f56;
	add.s64 	%rd86, %rd1, %rd83;
	st.global.f32 	[%rd86], %f57;
	add.s32 	%r80, %r79, %r66;
	mul.wide.u32 	%rd87, %r80, 4;
	add.s64 	%rd88, %rd3, %rd87;
	ld.global.f32 	%f58, [%rd88];
	add.s64 	%rd89, %rd2, %rd87;
	ld.global.f32 	%f59, [%rd89];
	add.f32 	%f60, %f58, %f59;
	add.s64 	%rd90, %rd1, %rd87;
	st.global.f32 	[%rd90], %f60;
	add.s32 	%r81, %r80, %r66;
	mul.wide.u32 	%rd91, %r81, 4;
	add.s64 	%rd92, %rd3, %rd91;
	ld.global.f32 	%f61, [%rd92];
	add.s64 	%rd93, %rd2, %rd91;
	ld.global.f32 	%f62, [%rd93];
	add.f32 	%f63, %f61, %f62;
	add.s64 	%rd94, %rd1, %rd91;
	st.global.f32 	[%rd94], %f63;
	add.s32 	%r82, %r81, %r66;
	mul.wide.u32 	%rd95, %r82, 4;
	add.s64 	%rd96, %rd3, %rd95;
	ld.global.f32 	%f64, [%rd96];
	add.s64 	%rd97, %rd2, %rd95;
	ld.global.f32 	%f65, [%rd97];
	add.f32 	%f66, %f64, %f65;
	add.s64 	%rd98, %rd1, %rd95;
	st.global.f32 	[%rd98], %f66;
	add.s32 	%r83, %r82, %r66;
	mul.wide.u32 	%rd99, %r83, 4;
	add.s64 	%rd100, %rd3, %rd99;
	ld.global.f32 	%f67, [%rd100];
	add.s64 	%rd101, %rd2, %rd99;
	ld.global.f32 	%f68, [%rd101];
	add.f32 	%f69, %f67, %f68;
	add.s64 	%rd102, %rd1, %rd99;
	st.global.f32 	[%rd102], %f69;
	add.s32 	%r84, %r83, %r66;
	mul.wide.u32 	%rd103, %r84, 4;
	add.s64 	%rd104, %rd3, %rd103;
	ld.global.f32 	%f70, [%rd104];
	add.s64 	%rd105, %rd2, %rd103;
	ld.global.f32 	%f71, [%rd105];
	add.f32 	%f72, %f70, %f71;
	add.s64 	%rd106, %rd1, %rd103;
	st.global.f32 	[%rd106], %f72;
	add.s32 	%r108, %r108, 8;
$L__BB2_7:
	setp.eq.s32 	%p8, %r57, 0;
	@%p8 bra 	$L__BB2_13;
	and.b32  	%r60, %r66, 3;
	setp.lt.u32 	%p9, %r57, 4;
	@%p9 bra 	$L__BB2_10;
	mad.lo.s32 	%r85, %r108, %r66, %r3;
	mul.wide.u32 	%rd107, %r85, 4;
	add.s64 	%rd108, %rd3, %rd107;
	ld.global.f32 	%f73, [%rd108];
	add.s64 	%rd109, %rd2, %rd107;
	ld.global.f32 	%f74, [%rd109];
	add.f32 	%f75, %f73, %f74;
	add.s64 	%rd110, %rd1, %rd107;
	st.global.f32 	[%rd110], %f75;
	add.s32 	%r86, %r85, %r66;
	mul.wide.u32 	%rd111, %r86, 4;
	add.s64 	%rd112, %rd3, %rd111;
	ld.global.f32 	%f76, [%rd112];
	add.s64 	%rd113, %rd2, %rd111;
	ld.global.f32 	%f77, [%rd113];
	add.f32 	%f78, %f76, %f77;
	add.s64 	%rd114, %rd1, %rd111;
	st.global.f32 	[%rd114], %f78;
	add.s32 	%r87, %r86, %r66;
	mul.wide.u32 	%rd115, %r87, 4;
	add.s64 	%rd116, %rd3, %rd115;
	ld.global.f32 	%f79, [%rd116];
	add.s64 	%rd117, %rd2, %rd115;
	ld.global.f32 	%f80, [%rd117];
	add.f32 	%f81, %f79, %f80;
	add.s64 	%rd118, %rd1, %rd115;
	st.global.f32 	[%rd118], %f81;
	add.s32 	%r88, %r87, %r66;
	mul.wide.u32 	%rd119, %r88, 4;
	add.s64 	%rd120, %rd3, %rd119;
	ld.global.f32 	%f82, [%rd120];
	add.s64 	%rd121, %rd2, %rd119;
	ld.global.f32 	%f83, [%rd121];
	add.f32 	%f84, %f82, %f83;
	add.s64 	%rd122, %rd1, %rd119;
	st.global.f32 	[%rd122], %f84;
	add.s32 	%r108, %r108, 4;
$L__BB2_10:
	setp.eq.s32 	%p10, %r60, 0;
	@%p10 bra 	$L__BB2_13;
	mad.lo.s32 	%r89, %r108, %r66, %r3;
	mul.wide.u32 	%rd126, %r89, 4;
	mul.wide.u32 	%rd5, %r66, 4;
	neg.s32 	%r110, %r60;
$L__BB2_12:
	.pragma "nounroll";
	add.s64 	%rd123, %rd3, %rd126;
	ld.global.f32 	%f85, [%rd123];
	add.s64 	%rd124, %rd2, %rd126;
	ld.global.f32 	%f86, [%rd124];
	add.f32 	%f87, %f85, %f86;
	add.s64 	%rd125, %rd1, %rd126;
	st.global.f32 	[%rd125], %f87;
	add.s64 	%rd126, %rd126, %rd5;
	add.s32 	%r110, %r110, 1;
	setp.ne.s32 	%p11, %r110, 0;
	@%p11 bra 	$L__BB2_12;
$L__BB2_13:
	ret;

}


// ===== COMPILED SASS (sm_100) =====

	.target	sm_100

	.elftype	@"ET_EXEC"


//--------------------- .note.nv.tkinfo           --------------------------
	.section	.note.nv.tkinfo,"",@"SHT_NOTE"
	.sectionflags	@"SHF_NOTE_NV_TKINFO"
	.tkinfo
        /*0018*/ 	.word	0x00000002
        /*0030*/ 	.string	""
        /*0030*/ 	.string	"ptxas"
        /*0030*/ 	.string	"Cuda compilation tools, release 13.0, V13.0.88"
        /*0030*/ 	.string	"Build cuda_13.0.r13.0/compiler.36424714_0"
        /*0030*/ 	.string	"-arch sm_100 -m 64 "



//--------------------- .note.nv.cuinfo           --------------------------
	.section	.note.nv.cuinfo,"",@"SHT_NOTE"
	.sectionflags	@"SHF_NOTE_NV_CUINFO"
        /*0018*/ 	.short	0x0002
        /*001a*/ 	.short	0x0064
        /*001c*/ 	.short	0x0082
	.zero		2


//--------------------- .nv.info                  --------------------------
	.section	.nv.info,"",@"SHT_CUDA_INFO"
	.align	4


	//----- nvinfo : EIATTR_REGCOUNT
	.align		4
        /*0000*/ 	.byte	0x04, 0x2f
        /*0002*/ 	.short	(.L_1 - .L_0)
	.align		4
.L_0:
        /*0004*/ 	.word	index@(_Z11Matrixadd_APKfS0_Pfi)
        /*0008*/ 	.word	0x00000016


	//----- nvinfo : EIATTR_FRAME_SIZE
	.align		4
.L_1:
        /*000c*/ 	.byte	0x04, 0x11
        /*000e*/ 	.short	(.L_3 - .L_2)
	.align		4
.L_2:
        /*0010*/ 	.word	index@(_Z11Matrixadd_APKfS0_Pfi)
        /*0014*/ 	.word	0x00000000


	//----- nvinfo : EIATTR_REGCOUNT
	.align		4
.L_3:
        /*0018*/ 	.byte	0x04, 0x2f
        /*001a*/ 	.short	(.L_5 - .L_4)
	.align		4
.L_4:
        /*001c*/ 	.word	index@(_Z11Matrixadd_BPKfS0_Pfi)
        /*0020*/ 	.word	0x0000000c


	//----- nvinfo : EIATTR_FRAME_SIZE
	.align		4
.L_5:
        /*0024*/ 	.byte	0x04, 0x11
        /*0026*/ 	.short	(.L_7 - .L_6)
	.align		4
.L_6:
        /*0028*/ 	.word	index@(_Z11Matrixadd_BPKfS0_Pfi)
        /*002c*/ 	.word	0x00000000


	//----- nvinfo : EIATTR_REGCOUNT
	.align		4
.L_7:
        /*0030*/ 	.byte	0x04, 0x2f
        /*0032*/ 	.short	(.L_9 - .L_8)
	.align		4
.L_8:
        /*0034*/ 	.word	index@(_Z11Matrixadd_CPKfS0_Pfi)
        /*0038*/ 	.word	0x00000020


	//----- nvinfo : EIATTR_FRAME_SIZE
	.align		4
.L_9:
        /*003c*/ 	.byte	0x04, 0x11
        /*003e*/ 	.short	(.L_11 - .L_10)
	.align		4
.L_10:
        /*0040*/ 	.word	index@(_Z11Matrixadd_CPKfS0_Pfi)
        /*0044*/ 	.word	0x00000000


	//----- nvinfo : EIATTR_MIN_STACK_SIZE
	.align		4
.L_11:
        /*0048*/ 	.byte	0x04, 0x12
        /*004a*/ 	.short	(.L_13 - .L_12)
	.align		4
.L_12:
        /*004c*/ 	.word	index@(_Z11Matrixadd_CPKfS0_Pfi)
        /*0050*/ 	.word	0x00000000


	//----- nvinfo : EIATTR_MIN_STACK_SIZE
	.align		4
.L_13:
        /*0054*/ 	.byte	0x04, 0x12
        /*0056*/ 	.short	(.L_15 - .L_14)
	.align		4
.L_14:
        /*0058*/ 	.word	index@(_Z11Matrixadd_BPKfS0_Pfi)
        /*005c*/ 	.word	0x00000000


	//----- nvinfo : EIATTR_MIN_STACK_SIZE
	.align		4
.L_15:
        /*0060*/ 	.byte	0x04, 0x12
        /*0062*/ 	.short	(.L_17 - .L_16)
	.align		4
.L_16:
        /*0064*/ 	.word	index@(_Z11Matrixadd_APKfS0_Pfi)
        /*0068*/ 	.word	0x00000000
.L_17:


//--------------------- .nv.compat                --------------------------
	.section	.nv.compat,"",@"SHT_CUDA_COMPAT_INFO"
	.align	4
        /*0000*/ 	.byte	0x02, 0x09, 0x00, 0x00, 0x02, 0x02, 0x01, 0x00, 0x02, 0x05, 0x05, 0x00, 0x03, 0x07, 0x01, 0x01
        /*0010*/ 	.byte	0x02, 0x03, 0x00, 0x00, 0x02, 0x06, 0x01, 0x00, 0x04, 0x0b, 0x08, 0x00, 0x09, 0x00, 0x00, 0x00
        /*0020*/ 	.byte	0x00, 0x00, 0x00, 0x00


//--------------------- .nv.info._Z11Matrixadd_CPKfS0_Pfi --------------------------
	.section	.nv.info._Z11Matrixadd_CPKfS0_Pfi,"",@"SHT_CUDA_INFO"
	.sectionflags	@""
	.align	4


	//----- nvinfo : EIATTR_CUDA_API_VERSION
	.align		4
        /*0000*/ 	.byte	0x04, 0x37
        /*0002*/ 	.short	(.L_19 - .L_18)
.L_18:
        /*0004*/ 	.word	0x00000082


	//----- nvinfo : EIATTR_KPARAM_INFO
	.align		4
.L_19:
        /*0008*/ 	.byte	0x04, 0x17
        /*000a*/ 	.short	(.L_21 - .L_20)
.L_20:
        /*000c*/ 	.word	0x00000000
        /*0010*/ 	.short	0x0003
        /*0012*/ 	.short	0x0018
        /*0014*/ 	.byte	0x00, 0xf0, 0x11, 0x00


	//----- nvinfo : EIATTR_KPARAM_INFO
	.align		4
.L_21:
        /*0018*/ 	.byte	0x04, 0x17
        /*001a*/ 	.short	(.L_23 - .L_22)
.L_22:
        /*001c*/ 	.word	0x00000000
        /*0020*/ 	.short	0x0002
        /*0022*/ 	.short	0x0010
        /*0024*/ 	.byte	0x00, 0xf5, 0x21, 0x00


	//----- nvinfo : EIATTR_KPARAM_INFO
	.align		4
.L_23:
        /*0028*/ 	.byte	0x04, 0x17
        /*002a*/ 	.short	(.L_25 - .L_24)
.L_24:
        /*002c*/ 	.word	0x00000000
        /*0030*/ 	.short	0x0001
        /*0032*/ 	.short	0x0008
        /*0034*/ 	.byte	0x00, 0xf5, 0x21, 0x00


	//----- nvinfo : EIATTR_KPARAM_INFO
	.align		4
.L_25:
        /*0038*/ 	.byte	0x04, 0x17
        /*003a*/ 	.short	(.L_27 - .L_26)
.L_26:
        /*003c*/ 	.word	0x00000000
        /*0040*/ 	.short	0x0000
        /*0042*/ 	.short	0x0000
        /*0044*/ 	.byte	0x00, 0xf5, 0x21, 0x00


	//----- nvinfo : EIATTR_SPARSE_MMA_MASK
	.align		4
.L_27:
        /*0048*/ 	.byte	0x03, 0x50
        /*004a*/ 	.short	0x0000


	//----- nvinfo : EIATTR_MAXREG_COUNT
	.align		4
        /*004c*/ 	.byte	0x03, 0x1b
        /*004e*/ 	.short	0x00ff


	//----- nvinfo : EIATTR_MERCURY_ISA_VERSION
	.align		4
        /*0050*/ 	.byte	0x03, 0x5f
        /*0052*/ 	.short	0x0101


	//----- nvinfo : EIATTR_VRC_CTA_INIT_COUNT
	.align		4
        /*0054*/ 	.byte	0x02, 0x4a
	.zero		1
	.zero		1


	//----- nvinfo : EIATTR_EXIT_INSTR_OFFSETS
	.align		4
        /*0058*/ 	.byte	0x04, 0x1c
        /*005a*/ 	.short	(.L_29 - .L_28)


	//   ....[0]....
.L_28:
        /*005c*/ 	.word	0x000000a0


	//   ....[1]....
        /*0060*/ 	.word	0x00000c50


	//   ....[2]....
        /*0064*/ 	.word	0x000010f0


	//   ....[3]....
        /*0068*/ 	.word	0x00001390


	//   ....[4]....
        /*006c*/ 	.word	0x000014e0


	//----- nvinfo : EIATTR_CBANK_PARAM_SIZE
	.align		4
.L_29:
        /*0070*/ 	.byte	0x03, 0x19
        /*0072*/ 	.short	0x001c


	//----- nvinfo : EIATTR_PARAM_CBANK
	.align		4
        /*0074*/ 	.byte	0x04, 0x0a
        /*0076*/ 	.short	(.L_31 - .L_30)
	.align		4
.L_30:
        /*0078*/ 	.word	index@(.nv.constant0._Z11Matrixadd_CPKfS0_Pfi)
        /*007c*/ 	.short	0x0380
        /*007e*/ 	.short	0x001c


	//----- nvinfo : EIATTR_SW_WAR
	.align		4
.L_31:
        /*0080*/ 	.byte	0x04, 0x36
        /*0082*/ 	.short	(.L_33 - .L_32)
.L_32:
        /*0084*/ 	.word	0x00000008
.L_33:


//--------------------- .nv.info._Z11Matrixadd_BPKfS0_Pfi --------------------------
	.section	.nv.info._Z11Matrixadd_BPKfS0_Pfi,"",@"SHT_CUDA_INFO"
	.sectionflags	@""
	.align	4


	//----- nvinfo : EIATTR_CUDA_API_VERSION
	.align		4
        /*0000*/ 	.byte	0x04, 0x37
        /*0002*/ 	.short	(.L_35 - .L_34)
.L_34:
        /*0004*/ 	.word	0x00000082


	//----- nvinfo : EIATTR_KPARAM_INFO
	.align		4
.L_35:
        /*0008*/ 	.byte	0x04, 0x17
        /*000a*/ 	.short	(.L_37 - .L_36)
.L_36:
        /*000c*/ 	.word	0x00000000
        /*0010*/ 	.short	0x0003
        /*0012*/ 	.short	0x0018
        /*0014*/ 	.byte	0x00, 0xf0, 0x11, 0x00


	//----- nvinfo : EIATTR_KPARAM_INFO
	.align		4
.L_37:
        /*0018*/ 	.byte	0x04, 0x17
        /*001a*/ 	.short	(.L_39 - .L_38)
.L_38:
        /*001c*/ 	.word	0x00000000
        /*0020*/ 	.short	0x0002
        /*0022*/ 	.short	0x0010
        /*0024*/ 	.byte	0x00, 0xf5, 0x21, 0x00


	//----- nvinfo : EIATTR_KPARAM_INFO
	.align		4
.L_39:
        /*0028*/ 	.byte	0x04, 0x17
        /*002a*/ 	.short	(.L_41 - .L_40)
.L_40:
        /*002c*/ 	.word	0x00000000
        /*0030*/ 	.short	0x0001
        /*0032*/ 	.short	0x0008
        /*0034*/ 	.byte	0x00, 0xf5, 0x21, 0x00


	//----- nvinfo : EIATTR_KPARAM_INFO
	.align		4
.L_41:
        /*0038*/ 	.byte	0x04, 0x17
        /*003a*/ 	.short	(.L_43 - .L_42)
.L_42:
        /*003c*/ 	.word	0x00000000
        /*0040*/ 	.short	0x0000
        /*0042*/ 	.short	0x0000
        /*0044*/ 	.byte	0x00, 0xf5, 0x21, 0x00


	//----- nvinfo : EIATTR_SPARSE_MMA_MASK
	.align		4
.L_43:
        /*0048*/ 	.byte	0x03, 0x50
        /*004a*/ 	.short	0x0000


	//----- nvinfo : EIATTR_MAXREG_COUNT
	.align		4
        /*004c*/ 	.byte	0x03, 0x1b
        /*004e*/ 	.short	0x00ff


	//----- nvinfo : EIATTR_MERCURY_ISA_VERSION
	.align		4
        /*0050*/ 	.byte	0x03, 0x5f
        /*0052*/ 	.short	0x0101


	//----- nvinfo : EIATTR_VRC_CTA_INIT_COUNT
	.align		4
        /*0054*/ 	.byte	0x02, 0x4a
	.zero		1
	.zero		1


	//----- nvinfo : EIATTR_EXIT_INSTR_OFFSETS
	.align		4
        /*0058*/ 	.byte	0x04, 0x1c
        /*005a*/ 	.short	(.L_45 - .L_44)


	//   ....[0]....
.L_44:
        /*005c*/ 	.word	0x000000c0


	//   ....[1]....
        /*0060*/ 	.word	0x00000190


	//----- nvinfo : EIATTR_CBANK_PARAM_SIZE
	.align		4
.L_45:
        /*0064*/ 	.byte	0x03, 0x19
        /*0066*/ 	.short	0x001c


	//----- nvinfo : EIATTR_PARAM_CBANK
	.align		4
        /*0068*/ 	.byte	0x04, 0x0a
        /*006a*/ 	.short	(.L_47 - .L_46)
	.align		4
.L_46:
        /*006c*/ 	.word	index@(.nv.constant0._Z11Matrixadd_BPKfS0_Pfi)
        /*0070*/ 	.short	0x0380
        /*0072*/ 	.short	0x001c


	//----- nvinfo : EIATTR_SW_WAR
	.align		4
.L_47:
        /*0074*/ 	.byte	0x04, 0x36
        /*0076*/ 	.short	(.L_49 - .L_48)
.L_48:
        /*0078*/ 	.word	0x00000008
.L_49:


//--------------------- .nv.info._Z11Matrixadd_APKfS0_Pfi --------------------------
	.section	.nv.info._Z11Matrixadd_APKfS0_Pfi,"",@"SHT_CUDA_INFO"
	.sectionflags	@""
	.align	4


	//----- nvinfo : EIATTR_CUDA_API_VERSION
	.align		4
        /*0000*/ 	.byte	0x04, 0x37
        /*0002*/ 	.short	(.L_51 - .L_50)
.L_50:
        /*0004*/ 	.word	0x00000082


	//----- nvinfo : EIATTR_KPARAM_INFO
	.align		4
.L_51:
        /*0008*/ 	.byte	0x04, 0x17
        /*000a*/ 	.short	(.L_53 - .L_52)
.L_52:
        /*000c*/ 	.word	0x00000000
        /*0010*/ 	.short	0x0003
        /*0012*/ 	.short	0x0018
        /*0014*/ 	.byte	0x00, 0xf0, 0x11, 0x00


	//----- nvinfo : EIATTR_KPARAM_INFO
	.align		4
.L_53:
        /*0018*/ 	.byte	0x04, 0x17
        /*001a*/ 	.short	(.L_55 - .L_54)
.L_54:
        /*001c*/ 	.word	0x00000000
        /*0020*/ 	.short	0x0002
        /*0022*/ 	.short	0x0010
        /*0024*/ 	.byte	0x00, 0xf5, 0x21, 0x00


	//----- nvinfo : EIATTR_KPARAM_INFO
	.align		4
.L_55:
        /*0028*/ 	.byte	0x04, 0x17
        /*002a*/ 	.short	(.L_57 - .L_56)
.L_56:
        /*002c*/ 	.word	0x00000000
        /*0030*/ 	.short	0x0001
        /*0032*/ 	.short	0x0008
        /*0034*/ 	.byte	0x00, 0xf5, 0x21, 0x00


	//----- nvinfo : EIATTR_KPARAM_INFO
	.align		4
.L_57:
        /*0038*/ 	.byte	0x04, 0x17
        /*003a*/ 	.short	(.L_59 - .L_58)
.L_58:
        /*003c*/ 	.word	0x00000000
        /*0040*/ 	.short	0x0000
        /*0042*/ 	.short	0x0000
        /*0044*/ 	.byte	0x00, 0xf5, 0x21, 0x00


	//----- nvinfo : EIATTR_SPARSE_MMA_MASK
	.align		4
.L_59:
        /*0048*/ 	.byte	0x03, 0x50
        /*004a*/ 	.short	0x0000


	//----- nvinfo : EIATTR_MAXREG_COUNT
	.align		4
        /*004c*/ 	.byte	0x03, 0x1b
        /*004e*/ 	.short	0x00ff


	//----- nvinfo : EIATTR_MERCURY_ISA_VERSION
	.align		4
        /*0050*/ 	.byte	0x03, 0x5f
        /*0052*/ 	.short	0x0101


	//----- nvinfo : EIATTR_VRC_CTA_INIT_COUNT
	.align		4
        /*0054*/ 	.byte	0x02, 0x4a
	.zero		1
	.zero		1


	//----- nvinfo : EIATTR_EXIT_INSTR_OFFSETS
	.align		4
        /*0058*/ 	.byte	0x04, 0x1c
        /*005a*/ 	.short	(.L_61 - .L_60)


	//   ....[0]....
.L_60:
        /*005c*/ 	.word	0x00000080


	//   ....[1]....
        /*0060*/ 	.word	0x00000680


	//   ....[2]....
        /*0064*/ 	.word	0x00000950


	//   ....[3]....
        /*0068*/ 	.word	0x00000b20


	//   ....[4]....
        /*006c*/ 	.word	0x00000c30


	//----- nvinfo : EIATTR_CBANK_PARAM_SIZE
	.align		4
.L_61:
        /*0070*/ 	.byte	0x03, 0x19
        /*0072*/ 	.short	0x001c


	//----- nvinfo : EIATTR_PARAM_CBANK
	.align		4
        /*0074*/ 	.byte	0x04, 0x0a
        /*0076*/ 	.short	(.L_63 - .L_62)
	.align		4
.L_62:
        /*0078*/ 	.word	index@(.nv.constant0._Z11Matrixadd_APKfS0_Pfi)
        /*007c*/ 	.short	0x0380
        /*007e*/ 	.short	0x001c


	//----- nvinfo : EIATTR_SW_WAR
	.align		4
.L_63:
        /*0080*/ 	.byte	0x04, 0x36
        /*0082*/ 	.short	(.L_65 - .L_64)
.L_64:
        /*0084*/ 	.word	0x00000008
.L_65:


//--------------------- .nv.callgraph             --------------------------
	.section	.nv.callgraph,"",@"SHT_CUDA_CALLGRAPH"
	.align	4
	.sectionentsize	8
	.align		4
        /*0000*/ 	.word	0x00000000
	.align		4
        /*0004*/ 	.word	0xffffffff
	.align		4
        /*0008*/ 	.word	0x00000000
	.align		4
        /*000c*/ 	.word	0xfffffffe
	.align		4
        /*0010*/ 	.word	0x00000000
	.align		4
        /*0014*/ 	.word	0xfffffffd
	.align		4
        /*0018*/ 	.word	0x00000000
	.align		4
        /*001c*/ 	.word	0xfffffffc


//--------------------- .text._Z11Matrixadd_CPKfS0_Pfi --------------------------
	.section	.text._Z11Matrixadd_CPKfS0_Pfi,"ax",@progbits
	.align	128
        .global         _Z11Matrixadd_CPKfS0_Pfi
        .type           _Z11Matrixadd_CPKfS0_Pfi,@function
        .size           _Z11Matrixadd_CPKfS0_Pfi,(.L_x_13 - _Z11Matrixadd_CPKfS0_Pfi)
        .other          _Z11Matrixadd_CPKfS0_Pfi,@"STO_CUDA_ENTRY STV_DEFAULT"
_Z11Matrixadd_CPKfS0_Pfi:
.text._Z11Matrixadd_CPKfS0_Pfi:
[----:B------:R-:W-:Y:S01]  /*0000*/  LDC R1, c[0x0][0x37c] ;  /* 0x0000df00ff017b82 */ /* 0x000fe20000000800 */
[----:B------:R-:W0:Y:S07]  /*0010*/  S2R R7, SR_TID.Y ;  /* 0x0000000000077919 */ /* 0x000e2e0000002200 */
[----:B------:R-:W1:Y:S01]  /*0020*/  S2UR UR5, SR_CTAID.Y ;  /* 0x00000000000579c3 */ /* 0x000e620000002600 */
[----:B------:R-:W1:Y:S01]  /*0030*/  LDCU UR4, c[0x0][0x364] ;  /* 0x00006c80ff0477ac */ /* 0x000e620008000800 */
[----:B------:R-:W2:Y:S02]  /*0040*/  LDCU UR7, c[0x0][0x398] ;  /* 0x00007300ff0777ac */ /* 0x000ea40008000800 */
[----:B--2---:R-:W-:Y:S01]  /*0050*/  MOV R0, UR7 ;  /* 0x0000000700007c02 */ /* 0x004fe20008000f00 */
[----:B-1----:R-:W-:-:S03]  /*0060*/  UIMAD UR4, UR4, UR5, URZ ;  /* 0x00000005040472a4 */ /* 0x002fc6000f8e02ff */
[----:B------:R-:W-:-:S03]  /*0070*/  ISETP.GE.AND P0, PT, R0, 0x1, PT ;  /* 0x000000010000780c */ /* 0x000fc60003f06270 */
[----:B0-----:R-:W-:-:S04]  /*0080*/  IADD3 R0, PT, PT, R7, UR4, RZ ;  /* 0x0000000407007c10 */ /* 0x001fc8000fffe0ff */
[----:B------:R-:W-:-:S13]  /*0090*/  ISETP.GE.OR P0, PT, R0, UR7, !P0 ;  /* 0x0000000700007c0c */ /* 0x000fda000c706670 */
[----:B------:R-:W-:Y:S05]  /*00a0*/  @P0 EXIT ;  /* 0x000000000000094d */ /* 0x000fea0003800000 */
[----:B------:R-:W-:Y:S01]  /*00b0*/  MOV R2, UR7 ;  /* 0x0000000700027c02 */ /* 0x000fe20008000f00 */
[----:B------:R-:W0:Y:S01]  /*00c0*/  LDCU.64 UR8, c[0x0][0x358] ;  /* 0x00006b00ff0877ac */ /* 0x000e220008000a00 */
[----:B------:R-:W-:Y:S02]  /*00d0*/  HFMA2 R3, -RZ, RZ, 0, 0 ;  /* 0x00000000ff037431 */ /* 0x000fe400000001ff */
[----:B------:R-:W-:-:S04]  /*00e0*/  IADD3 R2, PT, PT, R2, -0x1, RZ ;  /* 0xffffffff02027810 */ /* 0x000fc80007ffe0ff */
[----:B------:R-:W-:Y:S02]  /*00f0*/  ISETP.GE.U32.AND P0, PT, R2, 0xf, PT ;  /* 0x0000000f0200780c */ /* 0x000fe40003f06070 */
[----:B------:R-:W-:-:S04]  /*0100*/  MOV R2, UR7 ;  /* 0x0000000700027c02 */ /* 0x000fc80008000f00 */
[----:B------:R-:W-:-:S07]  /*0110*/  LOP3.LUT R2, R2, 0xf, RZ, 0xc0, !PT ;  /* 0x0000000f02027812 */ /* 0x000fce00078ec0ff */
[----:B0-----:R-:W-:Y:S05]  /*0120*/  @!P0 BRA `(.L_x_0) ;  /* 0x0000000800c48947 */ /* 0x001fea0003800000 */
[----:B------:R-:W-:Y:S01]  /*0130*/  MOV R11, UR7 ;  /* 0x00000007000b7c02 */ /* 0x000fe20008000f00 */
[----:B------:R-:W-:Y:S02]  /*0140*/  ULOP3.LUT UR5, UR7, 0x7ffffff0, URZ, 0xc0, !UPT ;  /* 0x7ffffff007057892 */ /* 0x000fe4000f8ec0ff */
[----:B------:R-:W-:Y:S02]  /*0150*/  MOV R23, UR7 ;  /* 0x0000000700177c02 */ /* 0x000fe40008000f00 */
[----:B------:R-:W-:Y:S01]  /*0160*/  MOV R25, UR7 ;  /* 0x0000000700197c02 */ /* 0x000fe20008000f00 */
[--C-:B------:R-:W-:Y:S01]  /*0170*/  IMAD R26, R11, 0x5, R0.reuse ;  /* 0x000000050b1a7824 */ /* 0x100fe200078e0200 */
[----:B------:R-:W-:Y:S01]  /*0180*/  MOV R27, UR7 ;  /* 0x00000007001b7c02 */ /* 0x000fe20008000f00 */
[--C-:B------:R-:W-:Y:S01]  /*0190*/  IMAD R11, R23, 0xa, R0.reuse ;  /* 0x0000000a170b7824 */ /* 0x100fe200078e0200 */
[----:B------:R-:W-:Y:S01]  /*01a0*/  MOV R4, UR4 ;  /* 0x0000000400047c02 */ /* 0x000fe20008000f00 */
[--C-:B------:R-:W-:Y:S01]  /*01b0*/  IMAD R23, R25, 0xb, R0.reuse ;  /* 0x0000000b19177824 */ /* 0x100fe200078e0200 */
[----:B------:R-:W-:Y:S01]  /*01c0*/  MOV R5, UR7 ;  /* 0x0000000700057c02 */ /* 0x000fe20008000f00 */
[--C-:B------:R-:W-:Y:S01]  /*01d0*/  IMAD R25, R27, 0xc, R0.reuse ;  /* 0x0000000c1b197824 */ /* 0x100fe200078e0200 */
[----:B------:R-:W-:Y:S01]  /*01e0*/  MOV R9, UR7 ;  /* 0x0000000700097c02 */ /* 0x000fe20008000f00 */
[----:B------:R-:W-:Y:S01]  /*01f0*/  UIADD3 UR6, UPT, UPT, -UR5, URZ, URZ ;  /* 0x000000ff05067290 */ /* 0x000fe2000fffe1ff */
[----:B------:R-:W-:Y:S01]  /*0200*/  MOV R15, UR7 ;  /* 0x00000007000f7c02 */ /* 0x000fe20008000f00 */
[----:B------:R-:W-:Y:S01]  /*0210*/  IMAD R5, R5, 0x3, R0 ;  /* 0x0000000305057824 */ /* 0x000fe200078e0200 */
[----:B------:R-:W-:-:S02]  /*0220*/  MOV R17, UR7 ;  /* 0x0000000700117c02 */ /* 0x000fc40008000f00 */
[----:B------:R-:W-:Y:S01]  /*0230*/  MOV R21, UR7 ;  /* 0x0000000700157c02 */ /* 0x000fe20008000f00 */
[--C-:B------:R-:W-:Y:S01]  /*0240*/  IMAD R8, R15, 0x6, R0.reuse ;  /* 0x000000060f087824 */ /* 0x100fe200078e0200 */
        /* <DEDUP_REMOVED lines=8> */
[----:B------:R-:W-:Y:S01]  /*02d0*/  IMAD R22, R13, 0xf, R0 ;  /* 0x0000000f0d167824 */ /* 0x000fe200078e0200 */
[----:B------:R-:W-:-:S02]  /*02e0*/  IADD3 R7, PT, PT, R4, UR7, R7 ;  /* 0x0000000704077c10 */ /* 0x000fc4000fffe007 */
[-C--:B------:R-:W-:Y:S01]  /*02f0*/  LEA R6, R9, R0.reuse, 0x2 ;  /* 0x0000000009067211 */ /* 0x080fe200078e10ff */
[----:B------:R-:W-:Y:S01]  /*0300*/  IMAD R9, R17, 0x7, R0 ;  /* 0x0000000711097824 */ /* 0x000fe200078e0200 */
[-C--:B------:R-:W-:Y:S02]  /*0310*/  MOV R4, R0.reuse ;  /* 0x0000000000047202 */ /* 0x080fe40000000f00 */
[-C--:B------:R-:W-:Y:S02]  /*0320*/  LEA R3, R3, R0.reuse, 0x1 ;  /* 0x0000000003037211 */ /* 0x080fe400078e08ff */
[----:B------:R-:W-:-:S07]  /*0330*/  LEA R10, R19, R0, 0x3 ;  /* 0x00000000130a7211 */ /* 0x000fce00078e18ff */
.L_x_1:
[----:B------:R-:W0:Y:S08]  /*0340*/  LDC.64 R16, c[0x0][0x380] ;  /* 0x0000e000ff107b82 */ /* 0x000e300000000a00 */
[----:B------:R-:W1:Y:S01]  /*0350*/  LDC.64 R14, c[0x0][0x388] ;  /* 0x0000e200ff0e7b82 */ /* 0x000e620000000a00 */
[----:B0-----:R-:W-:-:S06]  /*0360*/  IMAD.WIDE.U32 R18, R4, 0x4, R16 ;  /* 0x0000000404127825 */ /* 0x001fcc00078e0010 */
[----:B------:R-:W2:Y:S01]  /*0370*/  LDG.E R18, desc[UR8][R18.64] ;  /* 0x0000000812127981 */ /* 0x000ea2000c1e1900 */
[----:B-1----:R-:W-:-:S05]  /*0380*/  IMAD.WIDE.U32 R12, R4, 0x4, R14 ;  /* 0x00000004040c7825 */ /* 0x002fca00078e000e */
[----:B------:R0:W2:Y:S02]  /*0390*/  LDG.E R21, desc[UR8][R12.64] ;  /* 0x000000080c157981 */ /* 0x0000a4000c1e1900 */
[----:B0-----:R-:W0:Y:S01]  /*03a0*/  LDC.64 R12, c[0x0][0x390] ;  /* 0x0000e400ff0c7b82 */ /* 0x001e220000000a00 */
[----:B--2---:R-:W-:Y:S01]  /*03b0*/  FADD R28, R18, R21 ;  /* 0x00000015121c7221 */ /* 0x004fe20000000000 */
[----:B0-----:R-:W-:-:S04]  /*03c0*/  IMAD.WIDE.U32 R20, R4, 0x4, R12 ;  /* 0x0000000404147825 */ /* 0x001fc800078e000c */
[C---:B------:R-:W-:Y:S01]  /*03d0*/  IMAD.WIDE.U32 R18, R7.reuse, 0x4, R14 ;  /* 0x0000000407127825 */ /* 0x040fe200078e000e */
[----:B------:R0:W-:Y:S05]  /*03e0*/  STG.E desc[UR8][R20.64], R28 ;  /* 0x0000001c14007986 */ /* 0x0001ea000c101908 */
[----:B------:R-:W2:Y:S01]  /*03f0*/  LDG.E R19, desc[UR8][R18.64] ;  /* 0x0000000812137981 */ /* 0x000ea2000c1e1900 */
[----:B0-----:R-:W-:-:S06]  /*0400*/  IMAD.WIDE.U32 R20, R7, 0x4, R16 ;  /* 0x0000000407147825 */ /* 0x001fcc00078e0010 */
[----:B------:R-:W2:Y:S02]  /*0410*/  LDG.E R20, desc[UR8][R20.64] ;  /* 0x0000000814147981 */ /* 0x000ea4000c1e1900 */
[----:B--2---:R-:W-:Y:S01]  /*0420*/  FADD R28, R20, R19 ;  /* 0x00000013141c7221 */ /* 0x004fe20000000000 */
[----:B------:R-:W-:-:S04]  /*0430*/  IMAD.WIDE.U32 R20, R7, 0x4, R12 ;  /* 0x0000000407147825 */ /* 0x000fc800078e000c */
[C---:B------:R-:W-:Y:S01]  /*0440*/  IMAD.WIDE.U32 R18, R3.reuse, 0x4, R16 ;  /* 0x0000000403127825 */ /* 0x040fe200078e0010 */
[----:B------:R0:W-:Y:S04]  /*0450*/  STG.E desc[UR8][R20.64], R28 ;  /* 0x0000001c14007986 */ /* 0x0001e8000c101908 */
[----:B0-----:R0:W2:Y:S02]  /*0460*/  LDG.E R28, desc[UR8][R18.64] ;  /* 0x00000008121c7981 */ /* 0x0010a4000c1e1900 */
[----:B0-----:R-:W-:-:S06]  /*0470*/  IMAD.WIDE.U32 R18, R3, 0x4, R14 ;  /* 0x0000000403127825 */ /* 0x001fcc00078e000e */
[----:B------:R-:W2:Y:S01]  /*0480*/  LDG.E R19, desc[UR8][R18.64] ;  /* 0x0000000812137981 */ /* 0x000ea2000c1e1900 */
[----:B------:R-:W-:-:S04]  /*0490*/  IMAD.WIDE.U32 R20, R3, 0x4, R12 ;  /* 0x0000000403147825 */ /* 0x000fc800078e000c */
[----:B--2---:R-:W-:Y:S01]  /*04a0*/  FADD R28, R28, R19 ;  /* 0x000000131c1c7221 */ /* 0x004fe20000000000 */
[----:B------:R-:W-:-:S04]  /*04b0*/  IMAD.WIDE.U32 R18, R5, 0x4, R14 ;  /* 0x0000000405127825 */ /* 0x000fc800078e000e */
[----:B------:R0:W-:Y:S02]  /*04c0*/  STG.E desc[UR8][R20.64], R28 ;  /* 0x0000001c14007986 */ /* 0x0001e4000c101908 */
[--C-:B0-----:R-:W-:Y:S02]  /*04d0*/  IMAD.WIDE.U32 R20, R5, 0x4, R16.reuse ;  /* 0x0000000405147825 */ /* 0x101fe400078e0010 */
[----:B------:R0:W2:Y:S04]  /*04e0*/  LDG.E R28, desc[UR8][R18.64] ;  /* 0x00000008121c7981 */ /* 0x0000a8000c1e1900 */
[----:B------:R-:W2:Y:S01]  /*04f0*/  LDG.E R20, desc[UR8][R20.64] ;  /* 0x0000000814147981 */ /* 0x000ea2000c1e1900 */
[----:B0-----:R-:W-:-:S04]  /*0500*/  IMAD.WIDE.U32 R18, R6, 0x4, R16 ;  /* 0x0000000406127825 */ /* 0x001fc800078e0010 */
[----:B--2---:R-:W-:Y:S01]  /*0510*/  FADD R28, R20, R28 ;  /* 0x0000001c141c7221 */ /* 0x004fe20000000000 */
[----:B------:R-:W-:-:S05]  /*0520*/  IMAD.WIDE.U32 R20, R5, 0x4, R12 ;  /* 0x0000000405147825 */ /* 0x000fca00078e000c */
        /* <DEDUP_REMOVED lines=75> */
[----:B------:R-:W-:-:S04]  /*09e0*/  IMAD.WIDE.U32 R16, R22, 0x4, R16 ;  /* 0x0000000416107825 */ /* 0x000fc800078e0010 */
[----:B------:R-:W-:-:S04]  /*09f0*/  IMAD.WIDE.U32 R14, R22, 0x4, R14 ;  /* 0x00000004160e7825 */ /* 0x000fc800078e000e */
[----:B--2---:R-:W-:-:S05]  /*0a00*/  FADD R28, R28, R19 ;  /* 0x000000131c1c7221 */ /* 0x004fca0000000000 */
[----:B------:R0:W-:Y:S04]  /*0a10*/  STG.E desc[UR8][R20.64], R28 ;  /* 0x0000001c14007986 */ /* 0x0001e8000c101908 */
[----:B------:R1:W2:Y:S04]  /*0a20*/  LDG.E R16, desc[UR8][R16.64] ;  /* 0x0000000810107981 */ /* 0x0002a8000c1e1900 */
[----:B------:R3:W2:Y:S01]  /*0a30*/  LDG.E R15, desc[UR8][R14.64] ;  /* 0x000000080e0f7981 */ /* 0x0006a2000c1e1900 */
[----:B------:R-:W-:Y:S01]  /*0a40*/  MOV R19, UR7 ;  /* 0x0000000700137c02 */ /* 0x000fe20008000f00 */
[----:B------:R-:W-:Y:S01]  /*0a50*/  UIADD3 UR6, UPT, UPT, UR6, 0x10, URZ ;  /* 0x0000001006067890 */ /* 0x000fe2000fffe0ff */
[----:B------:R-:W-:-:S02]  /*0a60*/  IMAD.WIDE.U32 R12, R22, 0x4, R12 ;  /* 0x00000004160c7825 */ /* 0x000fc400078e000c */
[----:B------:R-:W-:Y:S01]  /*0a70*/  LEA R6, R19, R6, 0x4 ;  /* 0x0000000613067211 */ /* 0x000fe200078e20ff */
[----:B------:R-:W-:Y:S01]  /*0a80*/  UISETP.NE.AND UP0, UPT, UR6, URZ, UPT ;  /* 0x000000ff0600728c */ /* 0x000fe2000bf05270 */
[----:B------:R-:W-:Y:S02]  /*0a90*/  MOV R18, UR7 ;  /* 0x0000000700127c02 */ /* 0x000fe40008000f00 */
[----:B-1----:R-:W-:Y:S02]  /*0aa0*/  MOV R17, UR7 ;  /* 0x0000000700117c02 */ /* 0x002fe40008000f00 */
[----:B---3--:R-:W-:Y:S02]  /*0ab0*/  MOV R14, UR7 ;  /* 0x00000007000e7c02 */ /* 0x008fe40008000f00 */
[----:B0-----:R-:W-:Y:S02]  /*0ac0*/  MOV R21, UR7 ;  /* 0x0000000700157c02 */ /* 0x001fe40008000f00 */
[----:B------:R-:W-:-:S02]  /*0ad0*/  LEA R7, R14, R7, 0x4 ;  /* 0x000000070e077211 */ /* 0x000fc400078e20ff */
[----:B------:R-:W-:Y:S02]  /*0ae0*/  LEA R3, R14, R3, 0x4 ;  /* 0x000000030e037211 */ /* 0x000fe400078e20ff */
[----:B------:R-:W-:Y:S02]  /*0af0*/  LEA R5, R18, R5, 0x4 ;  /* 0x0000000512057211 */ /* 0x000fe400078e20ff */
[----:B------:R-:W-:Y:S02]  /*0b00*/  LEA R26, R17, R26, 0x4 ;  /* 0x0000001a111a7211 */ /* 0x000fe400078e20ff */
[C---:B------:R-:W-:Y:S02]  /*0b10*/  LEA R9, R14.reuse, R9, 0x4 ;  /* 0x000000090e097211 */ /* 0x040fe400078e20ff */
[----:B------:R-:W-:Y:S02]  /*0b20*/  LEA R10, R21, R10, 0x4 ;  /* 0x0000000a150a7211 */ /* 0x000fe400078e20ff */
[----:B------:R-:W-:-:S02]  /*0b30*/  LEA R11, R14, R11, 0x4 ;  /* 0x0000000b0e0b7211 */ /* 0x000fc400078e20ff */
[----:B------:R-:W-:Y:S02]  /*0b40*/  LEA R25, R18, R25, 0x4 ;  /* 0x0000001912197211 */ /* 0x000fe400078e20ff */
[----:B------:R-:W-:Y:S01]  /*0b50*/  LEA R27, R14, R27, 0x4 ;  /* 0x0000001b0e1b7211 */ /* 0x000fe200078e20ff */
[----:B--2---:R-:W-:Y:S01]  /*0b60*/  FADD R19, R16, R15 ;  /* 0x0000000f10137221 */ /* 0x004fe20000000000 */
[----:B------:R-:W-:Y:S02]  /*0b70*/  MOV R15, UR7 ;  /* 0x00000007000f7c02 */ /* 0x000fe40008000f00 */
[----:B------:R-:W-:Y:S02]  /*0b80*/  MOV R16, UR7 ;  /* 0x0000000700107c02 */ /* 0x000fe40008000f00 */
[----:B------:R0:W-:Y:S01]  /*0b90*/  STG.E desc[UR8][R12.64], R19 ;  /* 0x000000130c007986 */ /* 0x0001e2000c101908 */
[C---:B------:R-:W-:Y:S02]  /*0ba0*/  LEA R8, R15.reuse, R8, 0x4 ;  /* 0x000000080f087211 */ /* 0x040fe400078e20ff */
[----:B------:R-:W-:-:S02]  /*0bb0*/  LEA R24, R15, R24, 0x4 ;  /* 0x000000180f187211 */ /* 0x000fc400078e20ff */
[----:B------:R-:W-:Y:S02]  /*0bc0*/  LEA R23, R16, R23, 0x4 ;  /* 0x0000001710177211 */ /* 0x000fe400078e20ff */
[----:B------:R-:W-:Y:S02]  /*0bd0*/  LEA R4, R15, R4, 0x4 ;  /* 0x000000040f047211 */ /* 0x000fe400078e20ff */
[----:B0-----:R-:W-:Y:S02]  /*0be0*/  MOV R12, UR7 ;  /* 0x00000007000c7c02 */ /* 0x001fe40008000f00 */
[----:B------:R-:W-:Y:S02]  /*0bf0*/  MOV R13, UR7 ;  /* 0x00000007000d7c02 */ /* 0x000fe40008000f00 */
[----:B------:R-:W-:Y:S02]  /*0c00*/  LEA R29, R12, R29, 0x4 ;  /* 0x0000001d0c1d7211 */ /* 0x000fe400078e20ff */
[----:B------:R-:W-:Y:S01]  /*0c10*/  LEA R22, R13, R22, 0x4 ;  /* 0x000000160d167211 */ /* 0x000fe200078e20ff */
[----:B------:R-:W-:Y:S06]  /*0c20*/  BRA.U UP0, `(.L_x_1) ;  /* 0xfffffff500c47547 */ /* 0x000fec000b83ffff */
[----:B------:R-:W-:-:S07]  /*0c30*/  MOV R3, UR5 ;  /* 0x0000000500037c02 */ /* 0x000fce0008000f00 */
.L_x_0:
[----:B------:R-:W-:-:S13]  /*0c40*/  ISETP.NE.AND P0, PT, R2, RZ, PT ;  /* 0x000000ff0200720c */ /* 0x000fda0003f05270 */
[----:B------:R-:W-:Y:S05]  /*0c50*/  @!P0 EXIT ;  /* 0x000000000000894d */ /* 0x000fea0003800000 */
[----:B------:R-:W-:Y:S02]  /*0c60*/  ISETP.GE.U32.AND P0, PT, R2, 0x8, PT ;  /* 0x000000080200780c */ /* 0x000fe40003f06070 */
[----:B------:R-:W-:-:S04]  /*0c70*/  MOV R8, UR7 ;  /* 0x0000000700087c02 */ /* 0x000fc80008000f00 */
[----:B------:R-:W-:-:S04]  /*0c80*/  LOP3.LUT R8, R8, 0x7, RZ, 0xc0, !PT ;  /* 0x0000000708087812 */ /* 0x000fc800078ec0ff */
[----:B------:R-:W-:-:S03]  /*0c90*/  ISETP.NE.AND P1, PT, R8, RZ, PT ;  /* 0x000000ff0800720c */ /* 0x000fc60003f25270 */
[----:B------:R-:W-:Y:S10]  /*0ca0*/  @!P0 BRA `(.L_x_2) ;  /* 0x0000000400108947 */ /* 0x000ff40003800000 */
[----:B------:R-:W0:Y:S01]  /*0cb0*/  LDC.64 R6, c[0x0][0x380] ;  /* 0x0000e000ff067b82 */ /* 0x000e220000000a00 */
[----:B------:R-:W-:-:S07]  /*0cc0*/  IMAD R17, R3, UR7, R0 ;  /* 0x0000000703117c24 */ /* 0x000fce000f8e0200 */
[----:B------:R-:W1:Y:S08]  /*0cd0*/  LDC.64 R4, c[0x0][0x388] ;  /* 0x0000e200ff047b82 */ /* 0x000e700000000a00 */
[----:B------:R-:W2:Y:S01]  /*0ce0*/  LDC.64 R10, c[0x0][0x390] ;  /* 0x0000e400ff0a7b82 */ /* 0x000ea20000000a00 */
[----:B0-----:R-:W-:-:S06]  /*0cf0*/  IMAD.WIDE.U32 R12, R17, 0x4, R6 ;  /* 0x00000004110c7825 */ /* 0x001fcc00078e0006 */
[----:B------:R-:W3:Y:S01]  /*0d00*/  LDG.E R12, desc[UR8][R12.64] ;  /* 0x000000080c0c7981 */ /* 0x000ee2000c1e1900 */
[----:B-1----:R-:W-:-:S06]  /*0d10*/  IMAD.WIDE.U32 R14, R17, 0x4, R4 ;  /* 0x00000004110e7825 */ /* 0x002fcc00078e0004 */
[----:B------:R-:W3:Y:S01]  /*0d20*/  LDG.E R15, desc[UR8][R14.64] ;  /* 0x000000080e0f7981 */ /* 0x000ee2000c1e1900 */
[C---:B------:R-:W-:Y:S01]  /*0d30*/  IADD3 R23, PT, PT, R17.reuse, UR7, RZ ;  /* 0x0000000711177c10 */ /* 0x040fe2000fffe0ff */
[----:B--2---:R-:W-:-:S04]  /*0d40*/  IMAD.WIDE.U32 R16, R17, 0x4, R10 ;  /* 0x0000000411107825 */ /* 0x004fc800078e000a */
[----:B------:R-:W-:-:S04]  /*0d50*/  IMAD.WIDE.U32 R18, R23, 0x4, R6 ;  /* 0x0000000417127825 */ /* 0x000fc800078e0006 */
[----:B------:R-:W-:-:S04]  /*0d60*/  IMAD.WIDE.U32 R20, R23, 0x4, R4 ;  /* 0x0000000417147825 */ /* 0x000fc800078e0004 */
[----:B---3--:R-:W-:-:S05]  /*0d70*/  FADD R9, R12, R15 ;  /* 0x0000000f0c097221 */ /* 0x008fca0000000000 */
[----:B------:R0:W-:Y:S04]  /*0d80*/  STG.E desc[UR8][R16.64], R9 ;  /* 0x0000000910007986 */ /* 0x0001e8000c101908 */
[----:B------:R-:W2:Y:S04]  /*0d90*/  LDG.E R18, desc[UR8][R18.64] ;  /* 0x0000000812127981 */ /* 0x000ea8000c1e1900 */
[----:B------:R-:W2:Y:S01]  /*0da0*/  LDG.E R21, desc[UR8][R20.64] ;  /* 0x0000000814157981 */ /* 0x000ea2000c1e1900 */
[C---:B------:R-:W-:Y:S01]  /*0db0*/  IADD3 R27, PT, PT, R23.reuse, UR7, RZ ;  /* 0x00000007171b7c10 */ /* 0x040fe2000fffe0ff */
[----:B------:R-:W-:-:S04]  /*0dc0*/  IMAD.WIDE.U32 R12, R23, 0x4, R10 ;  /* 0x00000004170c7825 */ /* 0x000fc800078e000a */
[----:B------:R-:W-:-:S04]  /*0dd0*/  IMAD.WIDE.U32 R14, R27, 0x4, R6 ;  /* 0x000000041b0e7825 */ /* 0x000fc800078e0006 */
[----:B------:R-:W-:-:S04]  /*0de0*/  IMAD.WIDE.U32 R22, R27, 0x4, R4 ;  /* 0x000000041b167825 */ /* 0x000fc800078e0004 */
[----:B--2---:R-:W-:-:S05]  /*0df0*/  FADD R25, R18, R21 ;  /* 0x0000001512197221 */ /* 0x004fca0000000000 */
[----:B------:R1:W-:Y:S04]  /*0e00*/  STG.E desc[UR8][R12.64], R25 ;  /* 0x000000190c007986 */ /* 0x0003e8000c101908 */
[----:B------:R-:W2:Y:S04]  /*0e10*/  LDG.E R14, desc[UR8][R14.64] ;  /* 0x000000080e0e7981 */ /* 0x000ea8000c1e1900 */
[----:B------:R-:W2:Y:S01]  /*0e20*/  LDG.E R23, desc[UR8][R22.64] ;  /* 0x0000000816177981 */ /* 0x000ea2000c1e1900 */
[C---:B------:R-:W-:Y:S01]  /*0e30*/  IADD3 R29, PT, PT, R27.reuse, UR7, RZ ;  /* 0x000000071b1d7c10 */ /* 0x040fe2000fffe0ff */
[----:B0-----:R-:W-:-:S04]  /*0e40*/  IMAD.WIDE.U32 R16, R27, 0x4, R10 ;  /* 0x000000041b107825 */ /* 0x001fc800078e000a */
[----:B------:R-:W-:-:S04]  /*0e50*/  IMAD.WIDE.U32 R18, R29, 0x4, R6 ;  /* 0x000000041d127825 */ /* 0x000fc800078e0006 */
[----:B------:R-:W-:-:S04]  /*0e60*/  IMAD.WIDE.U32 R20, R29, 0x4, R4 ;  /* 0x000000041d147825 */ /* 0x000fc800078e0004 */
[----:B--2---:R-:W-:-:S05]  /*0e70*/  FADD R9, R14, R23 ;  /* 0x000000170e097221 */ /* 0x004fca0000000000 */
[----:B------:R0:W-:Y:S04]  /*0e80*/  STG.E desc[UR8][R16.64], R9 ;  /* 0x0000000910007986 */ /* 0x0001e8000c101908 */
[----:B------:R-:W2:Y:S04]  /*0e90*/  LDG.E R18, desc[UR8][R18.64] ;  /* 0x0000000812127981 */ /* 0x000ea8000c1e1900 */
[----:B------:R-:W2:Y:S01]  /*0ea0*/  LDG.E R21, desc[UR8][R20.64] ;  /* 0x0000000814157981 */ /* 0x000ea2000c1e1900 */
[C---:B------:R-:W-:Y:S01]  /*0eb0*/  IADD3 R27, PT, PT, R29.reuse, UR7, RZ ;  /* 0x000000071d1b7c10 */ /* 0x040fe2000fffe0ff */
[----:B-1----:R-:W-:-:S04]  /*0ec0*/  IMAD.WIDE.U32 R12, R29, 0x4, R10 ;  /* 0x000000041d0c7825 */ /* 0x002fc800078e000a */
        /* <DEDUP_REMOVED lines=28> */
[----:B------:R-:W1:Y:S04]  /*1090*/  LDG.E R6, desc[UR8][R6.64] ;  /* 0x0000000806067981 */ /* 0x000e68000c1e1900 */
[----:B------:R-:W1:Y:S01]  /*10a0*/  LDG.E R5, desc[UR8][R4.64] ;  /* 0x0000000804057981 */ /* 0x000e62000c1e1900 */
[----:B------:R-:W-:Y:S01]  /*10b0*/  IMAD.WIDE.U32 R10, R29, 0x4, R10 ;  /* 0x000000041d0a7825 */ /* 0x000fe200078e000a */
[----:B------:R-:W-:-:S03]  /*10c0*/  IADD3 R3, PT, PT, R3, 0x8, RZ ;  /* 0x0000000803037810 */ /* 0x000fc60007ffe0ff */
[----:B-1----:R-:W-:-:S05]  /*10d0*/  FADD R13, R6, R5 ;  /* 0x00000005060d7221 */ /* 0x002fca0000000000 */
[----:B------:R0:W-:Y:S02]  /*10e0*/  STG.E desc[UR8][R10.64], R13 ;  /* 0x0000000d0a007986 */ /* 0x0001e4000c101908 */
.L_x_2:
[----:B------:R-:W-:Y:S05]  /*10f0*/  @!P1 EXIT ;  /* 0x000000000000994d */ /* 0x000fea0003800000 */
[----:B------:R-:W-:Y:S02]  /*1100*/  ISETP.GE.U32.AND P0, PT, R8, 0x4, PT ;  /* 0x000000040800780c */ /* 0x000fe40003f06070 */
[----:B------:R-:W-:-:S04]  /*1110*/  MOV R2, UR7 ;  /* 0x0000000700027c02 */ /* 0x000fc80008000f00 */
[----:B------:R-:W-:-:S04]  /*1120*/  LOP3.LUT R2, R2, 0x3, RZ, 0xc0, !PT ;  /* 0x0000000302027812 */ /* 0x000fc800078ec0ff */
[----:B------:R-:W-:-:S03]  /*1130*/  ISETP.NE.AND P1, PT, R2, RZ, PT ;  /* 0x000000ff0200720c */ /* 0x000fc60003f25270 */
[----:B------:R-:W-:Y:S10]  /*1140*/  @!P0 BRA `(.L_x_3) ;  /* 0x0000000000908947 */ /* 0x000ff40003800000 */
[----:B------:R-:W1:Y:S01]  /*1150*/  LDC.64 R6, c[0x0][0x380] ;  /* 0x0000e000ff067b82 */ /* 0x000e620000000a00 */
[----:B------:R-:W-:-:S07]  /*1160*/  IMAD R15, R3, UR7, R0 ;  /* 0x00000007030f7c24 */ /* 0x000fce000f8e0200 */
[----:B------:R-:W2:Y:S08]  /*1170*/  LDC.64 R4, c[0x0][0x388] ;  /* 0x0000e200ff047b82 */ /* 0x000eb00000000a00 */
[----:B0-----:R-:W0:Y:S01]  /*1180*/  LDC.64 R8, c[0x0][0x390] ;  /* 0x0000e400ff087b82 */ /* 0x001e220000000a00 */
[----:B-1----:R-:W-:-:S06]  /*1190*/  IMAD.WIDE.U32 R10, R15, 0x4, R6 ;  /* 0x000000040f0a7825 */ /* 0x002fcc00078e0006 */
[----:B------:R-:W3:Y:S01]  /*11a0*/  LDG.E R10, desc[UR8][R10.64] ;  /* 0x000000080a0a7981 */ /* 0x000ee2000c1e1900 */
[----:B--2---:R-:W-:-:S06]  /*11b0*/  IMAD.WIDE.U32 R12, R15, 0x4, R4 ;  /* 0x000000040f0c7825 */ /* 0x004fcc00078e0004 */
[----:B------:R-:W3:Y:S01]  /*11c0*/  LDG.E R13, desc[UR8][R12.64] ;  /* 0x000000080c0d7981 */ /* 0x000ee2000c1e1900 */
[C---:B------:R-:W-:Y:S01]  /*11d0*/  IADD3 R21, PT, PT, R15.reuse, UR7, RZ ;  /* 0x000000070f157c10 */ /* 0x040fe2000fffe0ff */
[----:B0-----:R-:W-:-:S04]  /*11e0*/  IMAD.WIDE.U32 R14, R15, 0x4, R8 ;  /* 0x000000040f0e7825 */ /* 0x001fc800078e0008 */
        /* <DEDUP_REMOVED lines=14> */
[C---:B0-----:R-:W-:Y:S01]  /*12d0*/  IADD3 R23, PT, PT, R27.reuse, UR7, RZ ;  /* 0x000000071b177c10 */ /* 0x041fe2000fffe0ff */
[----:B------:R-:W-:-:S04]  /*12e0*/  IMAD.WIDE.U32 R14, R27, 0x4, R8 ;  /* 0x000000041b0e7825 */ /* 0x000fc800078e0008 */
        /* <DEDUP_REMOVED lines=10> */
.L_x_3:
[----:B------:R-:W-:Y:S05]  /*1390*/  @!P1 EXIT ;  /* 0x000000000000994d */ /* 0x000fea0003800000 */
[----:B------:R-:W-:Y:S01]  /*13a0*/  IMAD R3, R3, UR7, R0 ;  /* 0x0000000703037c24 */ /* 0x000fe2000f8e0200 */
[----:B------:R-:W-:Y:S01]  /*13b0*/  IADD3 R0, PT, PT, -R2, RZ, RZ ;  /* 0x000000ff02007210 */ /* 0x000fe20007ffe1ff */
[----:B------:R-:W1:Y:S02]  /*13c0*/  LDCU.64 UR4, c[0x0][0x390] ;  /* 0x00007200ff0477ac */ /* 0x000e640008000a00 */
[----:B------:R-:W-:Y:S01]  /*13d0*/  IMAD.WIDE.U32 R2, R3, 0x4, RZ ;  /* 0x0000000403027825 */ /* 0x000fe200078e00ff */
[----:B------:R-:W3:Y:S06]  /*13e0*/  LDCU.128 UR12, c[0x0][0x380] ;  /* 0x00007000ff0c77ac */ /* 0x000eec0008000c00 */
.L_x_4:
[C---:B---3--:R-:W-:Y:S02]  /*13f0*/  IADD3 R6, P1, PT, R2.reuse, UR14, RZ ;  /* 0x0000000e02067c10 */ /* 0x048fe4000ff3e0ff */
[----:B------:R-:W-:Y:S02]  /*1400*/  IADD3 R4, P0, PT, R2, UR12, RZ ;  /* 0x0000000c02047c10 */ /* 0x000fe4000ff1e0ff */
[C---:B------:R-:W-:Y:S02]  /*1410*/  IADD3.X R7, PT, PT, R3.reuse, UR15, RZ, P1, !PT ;  /* 0x0000000f03077c10 */ /* 0x040fe40008ffe4ff */
[----:B------:R-:W-:-:S04]  /*1420*/  IADD3.X R5, PT, PT, R3, UR13, RZ, P0, !PT ;  /* 0x0000000d03057c10 */ /* 0x000fc800087fe4ff */
[----:B------:R-:W3:Y:S04]  /*1430*/  LDG.E R7, desc[UR8][R6.64] ;  /* 0x0000000806077981 */ /* 0x000ee8000c1e1900 */
[----:B------:R-:W3:Y:S01]  /*1440*/  LDG.E R4, desc[UR8][R4.64] ;  /* 0x0000000804047981 */ /* 0x000ee2000c1e1900 */
[----:B-12-4-:R-:W-:Y:S02]  /*1450*/  IADD3 R8, P0, PT, R2, UR4, RZ ;  /* 0x0000000402087c10 */ /* 0x016fe4000ff1e0ff */
[----:B------:R-:W-:Y:S02]  /*1460*/  IADD3 R0, PT, PT, R0, 0x1, RZ ;  /* 0x0000000100007810 */ /* 0x000fe40007ffe0ff */
[----:B0-----:R-:W-:Y:S02]  /*1470*/  IADD3.X R9, PT, PT, R3, UR5, RZ, P0, !PT ;  /* 0x0000000503097c10 */ /* 0x001fe400087fe4ff */
[----:B------:R-:W-:-:S02]  /*1480*/  ISETP.NE.AND P0, PT, R0, RZ, PT ;  /* 0x000000ff0000720c */ /* 0x000fc40003f05270 */
[----:B------:R-:W-:-:S05]  /*1490*/  MOV R13, UR7 ;  /* 0x00000007000d7c02 */ /* 0x000fca0008000f00 */
[----:B------:R-:W-:-:S04]  /*14a0*/  IMAD.WIDE.U32 R2, R13, 0x4, R2 ;  /* 0x000000040d027825 */ /* 0x000fc800078e0002 */
[----:B---3--:R-:W-:-:S05]  /*14b0*/  FADD R11, R4, R7 ;  /* 0x00000007040b7221 */ /* 0x008fca0000000000 */
[----:B------:R4:W-:Y:S01]  /*14c0*/  STG.E desc[UR8][R8.64], R11 ;  /* 0x0000000b08007986 */ /* 0x0009e2000c101908 */
[----:B------:R-:W-:Y:S05]  /*14d0*/  @P0 BRA `(.L_x_4) ;  /* 0xfffffffc00c40947 */ /* 0x000fea000383ffff */
[----:B------:R-:W-:Y:S05]  /*14e0*/  EXIT ;  /* 0x000000000000794d */ /* 0x000fea0003800000 */
.L_x_5:
[----:B------:R-:W-:-:S00]  /*14f0*/  BRA `(.L_x_5) ;  /* 0xfffffffc00fc7947 */ /* 0x000fc0000383ffff */
[----:B------:R-:W-:-:S00]  /*1500*/  NOP ;  /* 0x0000000000007918 */ /* 0x000fc00000000000 */
[----:B------:R-:W-:-:S00]  /*1510*/  NOP ;  /* 0x0000000000007918 */ /* 0x000fc00000000000 */
[----:B------:R-:W-:-:S00]  /*1520*/  NOP ;  /* 0x0000000000007918 */ /* 0x000fc00000000000 */
[----:B------:R-:W-:-:S00]  /*1530*/  NOP ;  /* 0x0000000000007918 */ /* 0x000fc00000000000 */
[----:B------:R-:W-:-:S00]  /*1540*/  NOP ;  /* 0x0000000000007918 */ /* 0x000fc00000000000 */
[----:B------:R-:W-:-:S00]  /*1550*/  NOP ;  /* 0x0000000000007918 */ /* 0x000fc00000000000 */
[----:B------:R-:W-:-:S00]  /*1560*/  NOP ;  /* 0x0000000000007918 */ /* 0x000fc00000000000 */
[----:B------:R-:W-:-:S00]  /*1570*/  NOP ;  /* 0x0000000000007918 */ /* 0x000fc00000000000 */
.L_x_13:


//--------------------- .text._Z11Matrixadd_BPKfS0_Pfi --------------------------
	.section	.text._Z11Matrixadd_BPKfS0_Pfi,"ax",@progbits
	.align	128
        .global         _Z11Matrixadd_BPKfS0_Pfi
        .type           _Z11Matrixadd_BPKfS0_Pfi,@function
        .size           _Z11Matrixadd_BPKfS0_Pfi,(.L_x_14 - _Z11Matrixadd_BPKfS0_Pfi)
        .other          _Z11Matrixadd_BPKfS0_Pfi,@"STO_CUDA_ENTRY STV_DEFAULT"
_Z11Matrixadd_BPKfS0_Pfi:
.text._Z11Matrixadd_BPKfS0_Pfi:
[----:B------:R-:W-:Y:S01]  /*0000*/  LDC R1, c[0x0][0x37c] ;  /* 0x0000df00ff017b82 */ /* 0x000fe20000000800 */
[----:B------:R-:W0:Y:S07]  /*0010*/  S2R R3, SR_TID.X ;  /* 0x0000000000037919 */ /* 0x000e2e0000002100 */
[----:B------:R-:W0:Y:S01]  /*0020*/  S2UR UR4, SR_CTAID.X ;  /* 0x00000000000479c3 */ /* 0x000e220000002500 */
[----:B------:R-:W1:Y:S01]  /*0030*/  LDCU UR6, c[0x0][0x398] ;  /* 0x00007300ff0677ac */ /* 0x000e620008000800 */
[----:B------:R-:W2:Y:S01]  /*0040*/  S2R R7, SR_CTAID.Y ;  /* 0x0000000000077919 */ /* 0x000ea20000002600 */
[----:B------:R-:W2:Y:S05]  /*0050*/  S2R R2, SR_TID.Y ;  /* 0x0000000000027919 */ /* 0x000eaa0000002200 */
[----:B------:R-:W0:Y:S01]  /*0060*/  LDC R0, c[0x0][0x360] ;  /* 0x0000d800ff007b82 */ /* 0x000e220000000800 */
[----:B------:R-:W2:Y:S01]  /*0070*/  LDCU UR5, c[0x0][0x364] ;  /* 0x00006c80ff0577ac */ /* 0x000ea20008000800 */
[----:B0-----:R-:W-:-:S02]  /*0080*/  IMAD R0, R0, UR4, R3 ;  /* 0x0000000400007c24 */ /* 0x001fc4000f8e0203 */
[----:B--2---:R-:W-:-:S05]  /*0090*/  IMAD R7, R7, UR5, R2 ;  /* 0x0000000507077c24 */ /* 0x004fca000f8e0202 */
[----:B------:R-:W-:-:S04]  /*00a0*/  VIMNMX R2, PT, PT, R0, R7, PT ;  /* 0x0000000700027248 */ /* 0x000fc80003fe0100 */
[----:B-1----:R-:W-:-:S13]  /*00b0*/  ISETP.GE.AND P0, PT, R2, UR6, PT ;  /* 0x0000000602007c0c */ /* 0x002fda000bf06270 */
[----:B------:R-:W-:Y:S05]  /*00c0*/  @P0 EXIT ;  /* 0x000000000000094d */ /* 0x000fea0003800000 */
[----:B------:R-:W0:Y:S01]  /*00d0*/  LDC.64 R2, c[0x0][0x380] ;  /* 0x0000e000ff027b82 */ /* 0x000e220000000a00 */
[----:B------:R-:W1:Y:S01]  /*00e0*/  LDCU.64 UR4, c[0x0][0x358] ;  /* 0x00006b00ff0477ac */ /* 0x000e620008000a00 */
[----:B------:R-:W-:-:S06]  /*00f0*/  IMAD R9, R0, UR6, R7 ;  /* 0x0000000600097c24 */ /* 0x000fcc000f8e0207 */
[----:B------:R-:W2:Y:S08]  /*0100*/  LDC.64 R4, c[0x0][0x388] ;  /* 0x0000e200ff047b82 */ /* 0x000eb00000000a00 */
[----:B------:R-:W3:Y:S01]  /*0110*/  LDC.64 R6, c[0x0][0x390] ;  /* 0x0000e400ff067b82 */ /* 0x000ee20000000a00 */
[----:B0-----:R-:W-:-:S06]  /*0120*/  IMAD.WIDE R2, R9, 0x4, R2 ;  /* 0x0000000409027825 */ /* 0x001fcc00078e0202 */
[----:B-1----:R-:W4:Y:S01]  /*0130*/  LDG.E R2, desc[UR4][R2.64] ;  /* 0x0000000402027981 */ /* 0x002f22000c1e1900 */
[----:B--2---:R-:W-:-:S06]  /*0140*/  IMAD.WIDE R4, R9, 0x4, R4 ;  /* 0x0000000409047825 */ /* 0x004fcc00078e0204 */
[----:B------:R-:W4:Y:S01]  /*0150*/  LDG.E R5, desc[UR4][R4.64] ;  /* 0x0000000404057981 */ /* 0x000f22000c1e1900 */
[----:B---3--:R-:W-:-:S04]  /*0160*/  IMAD.WIDE R6, R9, 0x4, R6 ;  /* 0x0000000409067825 */ /* 0x008fc800078e0206 */
[----:B----4-:R-:W-:-:S05]  /*0170*/  FADD R9, R2, R5 ;  /* 0x0000000502097221 */ /* 0x010fca0000000000 */
[----:B------:R-:W-:Y:S01]  /*0180*/  STG.E desc[UR4][R6.64], R9 ;  /* 0x0000000906007986 */ /* 0x000fe2000c101904 */
[----:B------:R-:W-:Y:S05]  /*0190*/  EXIT ;  /* 0x000000000000794d */ /* 0x000fea0003800000 */
.L_x_6:
        /* <DEDUP_REMOVED lines=14> */
.L_x_14:


//--------------------- .text._Z11Matrixadd_APKfS0_Pfi --------------------------
	.section	.text._Z11Matrixadd_APKfS0_Pfi,"ax",@progbits
	.align	128
        .global         _Z11Matrixadd_APKfS0_Pfi
        .type           _Z11Matrixadd_APKfS0_Pfi,@function
        .size           _Z11Matrixadd_APKfS0_Pfi,(.L_x_15 - _Z11Matrixadd_APKfS0_Pfi)
        .other          _Z11Matrixadd_APKfS0_Pfi,@"STO_CUDA_ENTRY STV_DEFAULT"
_Z11Matrixadd_APKfS0_Pfi:
.text._Z11Matrixadd_APKfS0_Pfi:
[----:B------:R-:W-:Y:S01]  /*0000*/  LDC R1, c[0x0][0x37c] ;  /* 0x0000df00ff017b82 */ /* 0x000fe20000000800 */
[----:B------:R-:W0:Y:S07]  /*0010*/  S2R R0, SR_TID.X ;  /* 0x0000000000007919 */ /* 0x000e2e0000002100 */
[----:B------:R-:W0:Y:S08]  /*0020*/  S2UR UR4, SR_CTAID.X ;  /* 0x00000000000479c3 */ /* 0x000e300000002500 */
[----:B------:R-:W0:Y:S08]  /*0030*/  LDC R3, c[0x0][0x360] ;  /* 0x0000d800ff037b82 */ /* 0x000e300000000800 */
[----:B------:R-:W1:Y:S01]  /*0040*/  LDC R2, c[0x0][0x398] ;  /* 0x0000e600ff027b82 */ /* 0x000e620000000800 */
[----:B0-----:R-:W-:Y:S01]  /*0050*/  IMAD R3, R3, UR4, R0 ;  /* 0x0000000403037c24 */ /* 0x001fe2000f8e0200 */
[----:B-1----:R-:W-:-:S04]  /*0060*/  ISETP.GE.AND P0, PT, R2, 0x1, PT ;  /* 0x000000010200780c */ /* 0x002fc80003f06270 */
[----:B------:R-:W-:-:S13]  /*0070*/  ISETP.GE.OR P0, PT, R3, R2, !P0 ;  /* 0x000000020300720c */ /* 0x000fda0004706670 */
[----:B------:R-:W-:Y:S05]  /*0080*/  @P0 EXIT ;  /* 0x000000000000094d */ /* 0x000fea0003800000 */
[C---:B------:R-:W-:Y:S01]  /*0090*/  ISETP.GE.U32.AND P1, PT, R2.reuse, 0x10, PT ;  /* 0x000000100200780c */ /* 0x040fe20003f26070 */
[----:B------:R-:W-:Y:S01]  /*00a0*/  IMAD R0, R3, R2, RZ ;  /* 0x0000000203007224 */ /* 0x000fe200078e02ff */
[----:B------:R-:W-:Y:S01]  /*00b0*/  LOP3.LUT R14, R2, 0xf, RZ, 0xc0, !PT ;  /* 0x0000000f020e7812 */ /* 0x000fe200078ec0ff */
[----:B------:R-:W0:Y:S01]  /*00c0*/  LDCU.64 UR12, c[0x0][0x358] ;  /* 0x00006b00ff0c77ac */ /* 0x000e220008000a00 */
[----:B------:R-:W-:Y:S02]  /*00d0*/  HFMA2 R3, -RZ, RZ, 0, 0 ;  /* 0x00000000ff037431 */ /* 0x000fe400000001ff */
[----:B------:R-:W-:-:S07]  /*00e0*/  ISETP.NE.AND P0, PT, R14, RZ, PT ;  /* 0x000000ff0e00720c */ /* 0x000fce0003f05270 */
[----:B------:R-:W-:Y:S06]  /*00f0*/  @!P1 BRA `(.L_x_7) ;  /* 0x0000000400609947 */ /* 0x000fec0003800000 */
[----:B------:R-:W1:Y:S01]  /*0100*/  LDCU.128 UR4, c[0x0][0x380] ;  /* 0x00007000ff0477ac */ /* 0x000e620008000c00 */
[----:B------:R-:W-:Y:S02]  /*0110*/  LOP3.LUT R3, R2, 0x7ffffff0, RZ, 0xc0, !PT ;  /* 0x7ffffff002037812 */ /* 0x000fe400078ec0ff */
[----:B------:R-:W-:Y:S01]  /*0120*/  MOV R10, R0 ;  /* 0x00000000000a7202 */ /* 0x000fe20000000f00 */
[----:B------:R-:W2:Y:S01]  /*0130*/  LDCU.64 UR10, c[0x0][0x390] ;  /* 0x00007200ff0a77ac */ /* 0x000ea20008000a00 */
[----:B------:R-:W-:Y:S01]  /*0140*/  IADD3 R11, PT, PT, -R3, RZ, RZ ;  /* 0x000000ff030b7210 */ /* 0x000fe20007ffe1ff */
[----:B-1----:R-:W-:Y:S02]  /*0150*/  UIADD3 UR8, UP0, UPT, UR4, 0x20, URZ ;  /* 0x0000002004087890 */ /* 0x002fe4000ff1e0ff */
[----:B------:R-:W-:Y:S02]  /*0160*/  UIADD3 UR6, UP1, UPT, UR6, 0x20, URZ ;  /* 0x0000002006067890 */ /* 0x000fe4000ff3e0ff */
[----:B--2---:R-:W-:-:S02]  /*0170*/  UIADD3 UR4, UP2, UPT, UR10, 0x20, URZ ;  /* 0x000000200a047890 */ /* 0x004fc4000ff5e0ff */
[----:B------:R-:W-:Y:S02]  /*0180*/  UIADD3.X UR9, UPT, UPT, URZ, UR5, URZ, UP0, !UPT ;  /* 0x00000005ff097290 */ /* 0x000fe400087fe4ff */
[----:B------:R-:W-:Y:S02]  /*0190*/  UIADD3.X UR7, UPT, UPT, URZ, UR7, URZ, UP1, !UPT ;  /* 0x00000007ff077290 */ /* 0x000fe40008ffe4ff */
[----:B------:R-:W-:-:S12]  /*01a0*/  UIADD3.X UR5, UPT, UPT, URZ, UR11, URZ, UP2, !UPT ;  /* 0x0000000bff057290 */ /* 0x000fd800097fe4ff */
.L_x_8:
[----:B------:R-:W-:Y:S02]  /*01b0*/  MOV R4, UR8 ;  /* 0x0000000800047c02 */ /* 0x000fe40008000f00 */
[----:B------:R-:W-:Y:S02]  /*01c0*/  MOV R5, UR9 ;  /* 0x0000000900057c02 */ /* 0x000fe40008000f00 */
[----:B------:R-:W-:Y:S02]  /*01d0*/  MOV R6, UR6 ;  /* 0x0000000600067c02 */ /* 0x000fe40008000f00 */
[----:B------:R-:W-:Y:S01]  /*01e0*/  MOV R7, UR7 ;  /* 0x0000000700077c02 */ /* 0x000fe20008000f00 */
[----:B------:R-:W-:-:S04]  /*01f0*/  IMAD.WIDE R4, R10, 0x4, R4 ;  /* 0x000000040a047825 */ /* 0x000fc800078e0204 */
[----:B------:R-:W-:Y:S01]  /*0200*/  IMAD.WIDE R6, R10, 0x4, R6 ;  /* 0x000000040a067825 */ /* 0x000fe200078e0206 */
[----:B0-----:R-:W2:Y:S04]  /*0210*/  LDG.E R12, desc[UR12][R4.64+-0x20] ;  /* 0xffffe00c040c7981 */ /* 0x001ea8000c1e1900 */
[----:B----4-:R-:W2:Y:S01]  /*0220*/  LDG.E R13, desc[UR12][R6.64+-0x20] ;  /* 0xffffe00c060d7981 */ /* 0x010ea2000c1e1900 */
[----:B------:R-:W-:Y:S02]  /*0230*/  MOV R8, UR4 ;  /* 0x0000000400087c02 */ /* 0x000fe40008000f00 */
[----:B------:R-:W-:-:S03]  /*0240*/  MOV R9, UR5 ;  /* 0x0000000500097c02 */ /* 0x000fc60008000f00 */
[----:B------:R-:W-:-:S04]  /*0250*/  IMAD.WIDE R8, R10, 0x4, R8 ;  /* 0x000000040a087825 */ /* 0x000fc800078e0208 */
[----:B--2---:R-:W-:-:S05]  /*0260*/  FADD R13, R12, R13 ;  /* 0x0000000d0c0d7221 */ /* 0x004fca0000000000 */
[----:B------:R0:W-:Y:S04]  /*0270*/  STG.E desc[UR12][R8.64+-0x20], R13 ;  /* 0xffffe00d08007986 */ /* 0x0001e8000c10190c */
[----:B------:R-:W2:Y:S04]  /*0280*/  LDG.E R12, desc[UR12][R4.64+-0x1c] ;  /* 0xffffe40c040c7981 */ /* 0x000ea8000c1e1900 */
[----:B------:R-:W2:Y:S02]  /*0290*/  LDG.E R15, desc[UR12][R6.64+-0x1c] ;  /* 0xffffe40c060f7981 */ /* 0x000ea4000c1e1900 */
[----:B--2---:R-:W-:-:S05]  /*02a0*/  FADD R15, R12, R15 ;  /* 0x0000000f0c0f7221 */ /* 0x004fca0000000000 */
[----:B------:R1:W-:Y:S04]  /*02b0*/  STG.E desc[UR12][R8.64+-0x1c], R15 ;  /* 0xffffe40f08007986 */ /* 0x0003e8000c10190c */
[----:B------:R-:W2:Y:S04]  /*02c0*/  LDG.E R12, desc[UR12][R4.64+-0x18] ;  /* 0xffffe80c040c7981 */ /* 0x000ea8000c1e1900 */
[----:B------:R-:W2:Y:S02]  /*02d0*/  LDG.E R17, desc[UR12][R6.64+-0x18] ;  /* 0xffffe80c06117981 */ /* 0x000ea4000c1e1900 */
[----:B--2---:R-:W-:-:S05]  /*02e0*/  FADD R17, R12, R17 ;  /* 0x000000110c117221 */ /* 0x004fca0000000000 */
[----:B------:R2:W-:Y:S04]  /*02f0*/  STG.E desc[UR12][R8.64+-0x18], R17 ;  /* 0xffffe81108007986 */ /* 0x0005e8000c10190c */
[----:B------:R-:W3:Y:S04]  /*0300*/  LDG.E R12, desc[UR12][R4.64+-0x14] ;  /* 0xffffec0c040c7981 */ /* 0x000ee8000c1e1900 */
[----:B------:R-:W3:Y:S02]  /*0310*/  LDG.E R19, desc[UR12][R6.64+-0x14] ;  /* 0xffffec0c06137981 */ /* 0x000ee4000c1e1900 */
[----:B---3--:R-:W-:-:S05]  /*0320*/  FADD R19, R12, R19 ;  /* 0x000000130c137221 */ /* 0x008fca0000000000 */
[----:B------:R3:W-:Y:S04]  /*0330*/  STG.E desc[UR12][R8.64+-0x14], R19 ;  /* 0xffffec1308007986 */ /* 0x0007e8000c10190c */
[----:B------:R-:W4:Y:S04]  /*0340*/  LDG.E R12, desc[UR12][R4.64+-0x10] ;  /* 0xfffff00c040c7981 */ /* 0x000f28000c1e1900 */
[----:B0-----:R-:W4:Y:S02]  /*0350*/  LDG.E R13, desc[UR12][R6.64+-0x10] ;  /* 0xfffff00c060d7981 */ /* 0x001f24000c1e1900 */
[----:B----4-:R-:W-:-:S05]  /*0360*/  FADD R13, R12, R13 ;  /* 0x0000000d0c0d7221 */ /* 0x010fca0000000000 */
[----:B------:R0:W-:Y:S04]  /*0370*/  STG.E desc[UR12][R8.64+-0x10], R13 ;  /* 0xfffff00d08007986 */ /* 0x0001e8000c10190c */
[----:B------:R-:W4:Y:S04]  /*0380*/  LDG.E R12, desc[UR12][R4.64+-0xc] ;  /* 0xfffff40c040c7981 */ /* 0x000f28000c1e1900 */
[----:B-1----:R-:W4:Y:S02]  /*0390*/  LDG.E R15, desc[UR12][R6.64+-0xc] ;  /* 0xfffff40c060f7981 */ /* 0x002f24000c1e1900 */
[----:B----4-:R-:W-:-:S05]  /*03a0*/  FADD R15, R12, R15 ;  /* 0x0000000f0c0f7221 */ /* 0x010fca0000000000 */
[----:B------:R1:W-:Y:S04]  /*03b0*/  STG.E desc[UR12][R8.64+-0xc], R15 ;  /* 0xfffff40f08007986 */ /* 0x0003e8000c10190c */
[----:B------:R-:W4:Y:S04]  /*03c0*/  LDG.E R12, desc[UR12][R4.64+-0x8] ;  /* 0xfffff80c040c7981 */ /* 0x000f28000c1e1900 */
[----:B--2---:R-:W4:Y:S02]  /*03d0*/  LDG.E R17, desc[UR12][R6.64+-0x8] ;  /* 0xfffff80c06117981 */ /* 0x004f24000c1e1900 */
[----:B----4-:R-:W-:-:S05]  /*03e0*/  FADD R17, R12, R17 ;  /* 0x000000110c117221 */ /* 0x010fca0000000000 */
[----:B------:R2:W-:Y:S04]  /*03f0*/  STG.E desc[UR12][R8.64+-0x8], R17 ;  /* 0xfffff81108007986 */ /* 0x0005e8000c10190c */
[----:B------:R-:W4:Y:S04]  /*0400*/  LDG.E R12, desc[UR12][R4.64+-0x4] ;  /* 0xfffffc0c040c7981 */ /* 0x000f28000c1e1900 */
[----:B---3--:R-:W4:Y:S02]  /*0410*/  LDG.E R19, desc[UR12][R6.64+-0x4] ;  /* 0xfffffc0c06137981 */ /* 0x008f24000c1e1900 */
[----:B----4-:R-:W-:-:S05]  /*0420*/  FADD R19, R12, R19 ;  /* 0x000000130c137221 */ /* 0x010fca0000000000 */
        /* <DEDUP_REMOVED lines=21> */
[----:B------:R-:W5:Y:S04]  /*0580*/  LDG.E R12, desc[UR12][R4.64+0x14] ;  /* 0x0000140c040c7981 */ /* 0x000f68000c1e1900 */
[----:B-1----:R-:W5:Y:S02]  /*0590*/  LDG.E R15, desc[UR12][R6.64+0x14] ;  /* 0x0000140c060f7981 */ /* 0x002f64000c1e1900 */
[----:B-----5:R-:W-:-:S05]  /*05a0*/  FADD R15, R12, R15 ;  /* 0x0000000f0c0f7221 */ /* 0x020fca0000000000 */
[----:B------:R4:W-:Y:S04]  /*05b0*/  STG.E desc[UR12][R8.64+0x14], R15 ;  /* 0x0000140f08007986 */ /* 0x0009e8000c10190c */
[----:B------:R-:W5:Y:S04]  /*05c0*/  LDG.E R12, desc[UR12][R4.64+0x18] ;  /* 0x0000180c040c7981 */ /* 0x000f68000c1e1900 */
[----:B--2---:R-:W5:Y:S01]  /*05d0*/  LDG.E R17, desc[UR12][R6.64+0x18] ;  /* 0x0000180c06117981 */ /* 0x004f62000c1e1900 */
[----:B------:R-:W-:Y:S01]  /*05e0*/  IADD3 R11, PT, PT, R11, 0x10, RZ ;  /* 0x000000100b0b7810 */ /* 0x000fe20007ffe0ff */
[----:B-----5:R-:W-:-:S05]  /*05f0*/  FADD R17, R12, R17 ;  /* 0x000000110c117221 */ /* 0x020fca0000000000 */
[----:B------:R4:W-:Y:S04]  /*0600*/  STG.E desc[UR12][R8.64+0x18], R17 ;  /* 0x0000181108007986 */ /* 0x0009e8000c10190c */
[----:B------:R-:W2:Y:S04]  /*0610*/  LDG.E R12, desc[UR12][R4.64+0x1c] ;  /* 0x00001c0c040c7981 */ /* 0x000ea8000c1e1900 */
[----:B---3--:R-:W2:Y:S01]  /*0620*/  LDG.E R19, desc[UR12][R6.64+0x1c] ;  /* 0x00001c0c06137981 */ /* 0x008ea2000c1e1900 */
[----:B------:R-:W-:Y:S02]  /*0630*/  ISETP.NE.AND P1, PT, R11, RZ, PT ;  /* 0x000000ff0b00720c */ /* 0x000fe40003f25270 */
[----:B------:R-:W-:Y:S01]  /*0640*/  IADD3 R10, PT, PT, R10, 0x10, RZ ;  /* 0x000000100a0a7810 */ /* 0x000fe20007ffe0ff */
[----:B--2---:R-:W-:-:S05]  /*0650*/  FADD R19, R12, R19 ;  /* 0x000000130c137221 */ /* 0x004fca0000000000 */
[----:B------:R4:W-:Y:S05]  /*0660*/  STG.E desc[UR12][R8.64+0x1c], R19 ;  /* 0x00001c1308007986 */ /* 0x0009ea000c10190c */
[----:B------:R-:W-:Y:S05]  /*0670*/  @P1 BRA `(.L_x_8) ;  /* 0xfffffff800cc1947 */ /* 0x000fea000383ffff */
.L_x_7:
[----:B0-----:R-:W-:Y:S05]  /*0680*/  @!P0 EXIT ;  /* 0x000000000000894d */ /* 0x001fea0003800000 */
[----:B------:R-:W-:Y:S02]  /*0690*/  ISETP.GE.U32.AND P0, PT, R14, 0x8, PT ;  /* 0x000000080e00780c */ /* 0x000fe40003f06070 */
[----:B------:R-:W-:-:S04]  /*06a0*/  LOP3.LUT R12, R2, 0x7, RZ, 0xc0, !PT ;  /* 0x00000007020c7812 */ /* 0x000fc800078ec0ff */
[----:B------:R-:W-:-:S07]  /*06b0*/  ISETP.NE.AND P1, PT, R12, RZ, PT ;  /* 0x000000ff0c00720c */ /* 0x000fce0003f25270 */
[----:B------:R-:W-:Y:S06]  /*06c0*/  @!P0 BRA `(.L_x_9) ;  /* 0x0000000000a08947 */ /* 0x000fec0003800000 */
[----:B------:R-:W0:Y:S01]  /*06d0*/  LDC.64 R4, c[0x0][0x380] ;  /* 0x0000e000ff047b82 */ /* 0x000e220000000a00 */
[----:B------:R-:W-:-:S07]  /*06e0*/  IADD3 R11, PT, PT, R0, R3, RZ ;  /* 0x00000003000b7210 */ /* 0x000fce0007ffe0ff */
[----:B------:R-:W1:Y:S08]  /*06f0*/  LDC.64 R6, c[0x0][0x388] ;  /* 0x0000e200ff067b82 */ /* 0x000e700000000a00 */
[----:B----4-:R-:W2:Y:S01]  /*0700*/  LDC.64 R8, c[0x0][0x390] ;  /* 0x0000e400ff087b82 */ /* 0x010ea20000000a00 */
[----:B0-----:R-:W-:-:S05]  /*0710*/  IMAD.WIDE R4, R11, 0x4, R4 ;  /* 0x000000040b047825 */ /* 0x001fca00078e0204 */
[----:B------:R-:W3:Y:S01]  /*0720*/  LDG.E R10, desc[UR12][R4.64] ;  /* 0x0000000c040a7981 */ /* 0x000ee2000c1e1900 */
[----:B-1----:R-:W-:-:S05]  /*0730*/  IMAD.WIDE R6, R11, 0x4, R6 ;  /* 0x000000040b067825 */ /* 0x002fca00078e0206 */
[----:B------:R-:W3:Y:S01]  /*0740*/  LDG.E R13, desc[UR12][R6.64] ;  /* 0x0000000c060d7981 */ /* 0x000ee2000c1e1900 */
[----:B--2---:R-:W-:-:S04]  /*0750*/  IMAD.WIDE R8, R11, 0x4, R8 ;  /* 0x000000040b087825 */ /* 0x004fc800078e0208 */
[----:B---3--:R-:W-:-:S05]  /*0760*/  FADD R13, R10, R13 ;  /* 0x0000000d0a0d7221 */ /* 0x008fca0000000000 */
        /* <DEDUP_REMOVED lines=25> */
[----:B------:R-:W2:Y:S04]  /*0900*/  LDG.E R10, desc[UR12][R4.64+0x1c] ;  /* 0x00001c0c040a7981 */ /* 0x000ea8000c1e1900 */
[----:B---3--:R-:W2:Y:S01]  /*0910*/  LDG.E R17, desc[UR12][R6.64+0x1c] ;  /* 0x00001c0c06117981 */ /* 0x008ea2000c1e1900 */
[----:B------:R-:W-:Y:S01]  /*0920*/  IADD3 R3, PT, PT, R3, 0x8, RZ ;  /* 0x0000000803037810 */ /* 0x000fe20007ffe0ff */
[----:B--2---:R-:W-:-:S05]  /*0930*/  FADD R17, R10, R17 ;  /* 0x000000110a117221 */ /* 0x004fca0000000000 */
[----:B------:R0:W-:Y:S02]  /*0940*/  STG.E desc[UR12][R8.64+0x1c], R17 ;  /* 0x00001c1108007986 */ /* 0x0001e4000c10190c */
.L_x_9:
[----:B------:R-:W-:Y:S05]  /*0950*/  @!P1 EXIT ;  /* 0x000000000000994d */ /* 0x000fea0003800000 */
[----:B------:R-:W-:Y:S02]  /*0960*/  ISETP.GE.U32.AND P0, PT, R12, 0x4, PT ;  /* 0x000000040c00780c */ /* 0x000fe40003f06070 */
[----:B------:R-:W-:-:S04]  /*0970*/  LOP3.LUT R2, R2, 0x3, RZ, 0xc0, !PT ;  /* 0x0000000302027812 */ /* 0x000fc800078ec0ff */
[----:B------:R-:W-:-:S07]  /*0980*/  ISETP.NE.AND P1, PT, R2, RZ, PT ;  /* 0x000000ff0200720c */ /* 0x000fce0003f25270 */
[----:B------:R-:W-:Y:S06]  /*0990*/  @!P0 BRA `(.L_x_10) ;  /* 0x0000000000608947 */ /* 0x000fec0003800000 */
[----:B------:R-:W1:Y:S01]  /*09a0*/  LDC.64 R4, c[0x0][0x380] ;  /* 0x0000e000ff047b82 */ /* 0x000e620000000a00 */
[----:B0---4-:R-:W-:-:S07]  /*09b0*/  IADD3 R13, PT, PT, R0, R3, RZ ;  /* 0x00000003000d7210 */ /* 0x011fce0007ffe0ff */
[----:B------:R-:W0:Y:S08]  /*09c0*/  LDC.64 R6, c[0x0][0x388] ;  /* 0x0000e200ff067b82 */ /* 0x000e300000000a00 */
[----:B------:R-:W2:Y:S01]  /*09d0*/  LDC.64 R8, c[0x0][0x390] ;  /* 0x0000e400ff087b82 */ /* 0x000ea20000000a00 */
[----:B-1----:R-:W-:-:S05]  /*09e0*/  IMAD.WIDE R4, R13, 0x4, R4 ;  /* 0x000000040d047825 */ /* 0x002fca00078e0204 */
[----:B------:R-:W3:Y:S01]  /*09f0*/  LDG.E R10, desc[UR12][R4.64] ;  /* 0x0000000c040a7981 */ /* 0x000ee2000c1e1900 */
[----:B0-----:R-:W-:-:S05]  /*0a00*/  IMAD.WIDE R6, R13, 0x4, R6 ;  /* 0x000000040d067825 */ /* 0x001fca00078e0206 */
        /* <DEDUP_REMOVED lines=12> */
[----:B------:R-:W2:Y:S04]  /*0ad0*/  LDG.E R10, desc[UR12][R4.64+0xc] ;  /* 0x00000c0c040a7981 */ /* 0x000ea8000c1e1900 */
[----:B------:R-:W2:Y:S01]  /*0ae0*/  LDG.E R17, desc[UR12][R6.64+0xc] ;  /* 0x00000c0c06117981 */ /* 0x000ea2000c1e1900 */
[----:B------:R-:W-:Y:S01]  /*0af0*/  IADD3 R3, PT, PT, R3, 0x4, RZ ;  /* 0x0000000403037810 */ /* 0x000fe20007ffe0ff */
[----:B--2---:R-:W-:-:S05]  /*0b00*/  FADD R17, R10, R17 ;  /* 0x000000110a117221 */ /* 0x004fca0000000000 */
[----:B------:R1:W-:Y:S02]  /*0b10*/  STG.E desc[UR12][R8.64+0xc], R17 ;  /* 0x00000c1108007986 */ /* 0x0003e4000c10190c */
.L_x_10:
[----:B------:R-:W-:Y:S05]  /*0b20*/  @!P1 EXIT ;  /* 0x000000000000994d */ /* 0x000fea0003800000 */
[----:B01--4-:R-:W0:Y:S01]  /*0b30*/  LDC.64 R8, c[0x0][0x390] ;  /* 0x0000e400ff087b82 */ /* 0x013e220000000a00 */
[----:B------:R-:W-:Y:S02]  /*0b40*/  IADD3 R15, PT, PT, R0, R3, RZ ;  /* 0x00000003000f7210 */ /* 0x000fe40007ffe0ff */
[----:B------:R-:W-:-:S05]  /*0b50*/  IADD3 R0, PT, PT, -R2, RZ, RZ ;  /* 0x000000ff02007210 */ /* 0x000fca0007ffe1ff */
[----:B------:R-:W1:Y:S08]  /*0b60*/  LDC.64 R12, c[0x0][0x380] ;  /* 0x0000e000ff0c7b82 */ /* 0x000e700000000a00 */
[----:B------:R-:W2:Y:S02]  /*0b70*/  LDC.64 R10, c[0x0][0x388] ;  /* 0x0000e200ff0a7b82 */ /* 0x000ea40000000a00 */
.L_x_11:
[----:B--2---:R-:W-:-:S04]  /*0b80*/  IMAD.WIDE R4, R15, 0x4, R10 ;  /* 0x000000040f047825 */ /* 0x004fc800078e020a */
[C---:B-1----:R-:W-:Y:S02]  /*0b90*/  IMAD.WIDE R6, R15.reuse, 0x4, R12 ;  /* 0x000000040f067825 */ /* 0x042fe400078e020c */
[----:B------:R-:W2:Y:S04]  /*0ba0*/  LDG.E R5, desc[UR12][R4.64] ;  /* 0x0000000c04057981 */ /* 0x000ea8000c1e1900 */
[----:B------:R-:W2:Y:S01]  /*0bb0*/  LDG.E R6, desc[UR12][R6.64] ;  /* 0x0000000c06067981 */ /* 0x000ea2000c1e1900 */
[----:B------:R-:W-:Y:S01]  /*0bc0*/  IADD3 R0, PT, PT, R0, 0x1, RZ ;  /* 0x0000000100007810 */ /* 0x000fe20007ffe0ff */
[C---:B0--3--:R-:W-:Y:S01]  /*0bd0*/  IMAD.WIDE R2, R15.reuse, 0x4, R8 ;  /* 0x000000040f027825 */ /* 0x049fe200078e0208 */
[----:B------:R-:W-:Y:S02]  /*0be0*/  IADD3 R15, PT, PT, R15, 0x1, RZ ;  /* 0x000000010f0f7810 */ /* 0x000fe40007ffe0ff */
[----:B------:R-:W-:Y:S01]  /*0bf0*/  ISETP.NE.AND P0, PT, R0, RZ, PT ;  /* 0x000000ff0000720c */ /* 0x000fe20003f05270 */
[----:B--2---:R-:W-:-:S05]  /*0c00*/  FADD R17, R6, R5 ;  /* 0x0000000506117221 */ /* 0x004fca0000000000 */
[----:B------:R3:W-:Y:S07]  /*0c10*/  STG.E desc[UR12][R2.64], R17 ;  /* 0x0000001102007986 */ /* 0x0007ee000c10190c */
[----:B------:R-:W-:Y:S05]  /*0c20*/  @P0 BRA `(.L_x_11) ;  /* 0xfffffffc00d40947 */ /* 0x000fea000383ffff */
[----:B------:R-:W-:Y:S05]  /*0c30*/  EXIT ;  /* 0x000000000000794d */ /* 0x000fea0003800000 */
.L_x_12:
        /* <DEDUP_REMOVED lines=12> */
.L_x_15:


//--------------------- .nv.shared.reserved.0     --------------------------
	.section	.nv.shared.reserved.0,"aw",@nobits
	.weak		__nv_reservedSMEM_offset_0_alias
	.size		__nv_reservedSMEM_offset_0_alias, 0, 64
	.other		__nv_reservedSMEM_offset_0_alias,@"STO_CUDA_RESERVED_SHARED STV_DEFAULT"
__nv_reservedSMEM_offset_0_alias:
	.zero		0
	.zero		64


//--------------------- .nv.constant0._Z11Matrixadd_CPKfS0_Pfi --------------------------
	.section	.nv.constant0._Z11Matrixadd_CPKfS0_Pfi,"a",@progbits
	.sectionflags	@""
	.align	4
.nv.constant0._Z11Matrixadd_CPKfS0_Pfi:
	.zero		924


//--------------------- .nv.constant0._Z11Matrixadd_BPKfS0_Pfi --------------------------
	.section	.nv.constant0._Z11Matrixadd_BPKfS0_Pfi,"a",@progbits
	.sectionflags	@""
	.align	4
.nv.constant0._Z11Matrixadd_BPKfS0_Pfi:
	.zero		924


//--------------------- .nv.constant0._Z11Matrixadd_APKfS0_Pfi --------------------------
	.section	.nv.constant0._Z11Matrixadd_APKfS0_Pfi,"a",@progbits
	.sectionflags	@""
	.align	4
.nv.constant0._Z11Matrixadd_APKfS0_Pfi:
	.zero		924


//--------------------- SYMBOLS --------------------------

	.type		.nv.reservedSmem.offset0,@object
	.size		.nv.reservedSmem.offset0,0x4
